//
// Generated by NVIDIA NVVM Compiler
//
// Compiler Build ID: CL-36424714
// Cuda compilation tools, release 13.0, V13.0.88
// Based on NVVM 20.0.0
//

.version 9.0
.target sm_100
.address_size 64

	// .globl	_Z24calculateDiversityKernelPfiiS_
.global .align 4 .b8 precalc_xorwow_matrix[102400];
.global .align 4 .b8 precalc_xorwow_offset_matrix[102400];
.global .align 4 .b8 mrg32k3aM1[2304];
.global .align 4 .b8 mrg32k3aM2[2304];
.global .align 4 .b8 mrg32k3aM1SubSeq[2016];
.global .align 4 .b8 mrg32k3aM2SubSeq[2016];
.global .align 4 .b8 mrg32k3aM1Seq[2304];
.global .align 4 .b8 mrg32k3aM2Seq[2304];
.const .align 8 .b8 __cr_lgamma_table[72];
// _ZZ24calculateDiversityKernelPfiiS_E8localSum has been demoted

.visible .entry _Z24calculateDiversityKernelPfiiS_(
	.param .u64 .ptr .align 1 _Z24calculateDiversityKernelPfiiS__param_0,
	.param .u32 _Z24calculateDiversityKernelPfiiS__param_1,
	.param .u32 _Z24calculateDiversityKernelPfiiS__param_2,
	.param .u64 .ptr .align 1 _Z24calculateDiversityKernelPfiiS__param_3
)
{
	.reg .pred 	%p<17>;
	.reg .b32 	%r<56>;
	.reg .b32 	%f<101>;
	.reg .b64 	%rd<23>;
	// demoted variable
	.shared .align 4 .b8 _ZZ24calculateDiversityKernelPfiiS_E8localSum[1024];
	ld.param.u64 	%rd4, [_Z24calculateDiversityKernelPfiiS__param_0];
	ld.param.u32 	%r31, [_Z24calculateDiversityKernelPfiiS__param_1];
	ld.param.u32 	%r32, [_Z24calculateDiversityKernelPfiiS__param_2];
	cvta.to.global.u64 	%rd1, %rd4;
	mov.u32 	%r1, %tid.x;
	mov.u32 	%r33, %ctaid.x;
	mov.u32 	%r55, %ntid.x;
	mad.lo.s32 	%r47, %r33, %r55, %r1;
	setp.ge.s32 	%p1, %r47, %r31;
	mov.f32 	%f91, 0f00000000;
	@%p1 bra 	$L__BB0_18;
	setp.lt.s32 	%p2, %r32, 1;
	@%p2 bra 	$L__BB0_18;
	and.b32  	%r4, %r32, 7;
	and.b32  	%r5, %r32, 3;
	and.b32  	%r6, %r32, 2147483640;
	and.b32  	%r7, %r32, 1;
	neg.s32 	%r8, %r6;
	add.s64 	%rd2, %rd1, 16;
	mov.u32 	%r34, %nctaid.x;
	mul.lo.s32 	%r9, %r55, %r34;
	mov.f32 	%f91, 0f00000000;
$L__BB0_3:
	add.s32 	%r48, %r47, 1;
	setp.ge.s32 	%p3, %r48, %r31;
	@%p3 bra 	$L__BB0_17;
	mul.lo.s32 	%r12, %r47, %r32;
$L__BB0_5:
	setp.lt.u32 	%p4, %r32, 8;
	mul.lo.s32 	%r15, %r48, %r32;
	mov.f32 	%f99, 0f00000000;
	mov.b32 	%r53, 0;
	@%p4 bra 	$L__BB0_8;
	mov.f32 	%f99, 0f00000000;
	mov.u32 	%r49, %r15;
	mov.u32 	%r50, %r12;
	mov.u32 	%r51, %r8;
$L__BB0_7:
	.pragma "nounroll";
	mul.wide.s32 	%rd5, %r50, 4;
	add.s64 	%rd6, %rd2, %rd5;
	mul.wide.s32 	%rd7, %r49, 4;
	add.s64 	%rd8, %rd2, %rd7;
	ld.global.f32 	%f24, [%rd6+-16];
	ld.global.f32 	%f25, [%rd8+-16];
	sub.f32 	%f26, %f24, %f25;
	fma.rn.f32 	%f27, %f26, %f26, %f99;
	ld.global.f32 	%f28, [%rd6+-12];
	ld.global.f32 	%f29, [%rd8+-12];
	sub.f32 	%f30, %f28, %f29;
	fma.rn.f32 	%f31, %f30, %f30, %f27;
	ld.global.f32 	%f32, [%rd6+-8];
	ld.global.f32 	%f33, [%rd8+-8];
	sub.f32 	%f34, %f32, %f33;
	fma.rn.f32 	%f35, %f34, %f34, %f31;
	ld.global.f32 	%f36, [%rd6+-4];
	ld.global.f32 	%f37, [%rd8+-4];
	sub.f32 	%f38, %f36, %f37;
	fma.rn.f32 	%f39, %f38, %f38, %f35;
	ld.global.f32 	%f40, [%rd6];
	ld.global.f32 	%f41, [%rd8];
	sub.f32 	%f42, %f40, %f41;
	fma.rn.f32 	%f43, %f42, %f42, %f39;
	ld.global.f32 	%f44, [%rd6+4];
	ld.global.f32 	%f45, [%rd8+4];
	sub.f32 	%f46, %f44, %f45;
	fma.rn.f32 	%f47, %f46, %f46, %f43;
	ld.global.f32 	%f48, [%rd6+8];
	ld.global.f32 	%f49, [%rd8+8];
	sub.f32 	%f50, %f48, %f49;
	fma.rn.f32 	%f51, %f50, %f50, %f47;
	ld.global.f32 	%f52, [%rd6+12];
	ld.global.f32 	%f53, [%rd8+12];
	sub.f32 	%f54, %f52, %f53;
	fma.rn.f32 	%f99, %f54, %f54, %f51;
	add.s32 	%r51, %r51, 8;
	add.s32 	%r50, %r50, 8;
	add.s32 	%r49, %r49, 8;
	setp.ne.s32 	%p5, %r51, 0;
	mov.u32 	%r53, %r6;
	@%p5 bra 	$L__BB0_7;
$L__BB0_8:
	setp.eq.s32 	%p6, %r4, 0;
	@%p6 bra 	$L__BB0_16;
	add.s32 	%r36, %r4, -1;
	setp.lt.u32 	%p7, %r36, 3;
	@%p7 bra 	$L__BB0_11;
	add.s32 	%r37, %r53, %r12;
	mul.wide.s32 	%rd9, %r37, 4;
	add.s64 	%rd10, %rd1, %rd9;
	ld.global.f32 	%f56, [%rd10];
	add.s32 	%r38, %r53, %r15;
	mul.wide.s32 	%rd11, %r38, 4;
	add.s64 	%rd12, %rd1, %rd11;
	ld.global.f32 	%f57, [%rd12];
	sub.f32 	%f58, %f56, %f57;
	fma.rn.f32 	%f59, %f58, %f58, %f99;
	ld.global.f32 	%f60, [%rd10+4];
	ld.global.f32 	%f61, [%rd12+4];
	sub.f32 	%f62, %f60, %f61;
	fma.rn.f32 	%f63, %f62, %f62, %f59;
	ld.global.f32 	%f64, [%rd10+8];
	ld.global.f32 	%f65, [%rd12+8];
	sub.f32 	%f66, %f64, %f65;
	fma.rn.f32 	%f67, %f66, %f66, %f63;
	ld.global.f32 	%f68, [%rd10+12];
	ld.global.f32 	%f69, [%rd12+12];
	sub.f32 	%f70, %f68, %f69;
	fma.rn.f32 	%f99, %f70, %f70, %f67;
	add.s32 	%r53, %r53, 4;
$L__BB0_11:
	setp.eq.s32 	%p8, %r5, 0;
	@%p8 bra 	$L__BB0_16;
	setp.eq.s32 	%p9, %r5, 1;
	@%p9 bra 	$L__BB0_14;
	add.s32 	%r39, %r53, %r12;
	mul.wide.s32 	%rd13, %r39, 4;
	add.s64 	%rd14, %rd1, %rd13;
	ld.global.f32 	%f72, [%rd14];
	add.s32 	%r40, %r53, %r15;
	mul.wide.s32 	%rd15, %r40, 4;
	add.s64 	%rd16, %rd1, %rd15;
	ld.global.f32 	%f73, [%rd16];
	sub.f32 	%f74, %f72, %f73;
	fma.rn.f32 	%f75, %f74, %f74, %f99;
	ld.global.f32 	%f76, [%rd14+4];
	ld.global.f32 	%f77, [%rd16+4];
	sub.f32 	%f78, %f76, %f77;
	fma.rn.f32 	%f99, %f78, %f78, %f75;
	add.s32 	%r53, %r53, 2;
$L__BB0_14:
	setp.eq.s32 	%p10, %r7, 0;
	@%p10 bra 	$L__BB0_16;
	add.s32 	%r41, %r53, %r12;
	mul.wide.s32 	%rd17, %r41, 4;
	add.s64 	%rd18, %rd1, %rd17;
	ld.global.f32 	%f79, [%rd18];
	add.s32 	%r42, %r53, %r15;
	mul.wide.s32 	%rd19, %r42, 4;
	add.s64 	%rd20, %rd1, %rd19;
	ld.global.f32 	%f80, [%rd20];
	sub.f32 	%f81, %f79, %f80;
	fma.rn.f32 	%f99, %f81, %f81, %f99;
$L__BB0_16:
	sqrt.rn.f32 	%f82, %f99;
	add.f32 	%f91, %f91, %f82;
	add.s32 	%r48, %r48, 1;
	setp.lt.s32 	%p11, %r48, %r31;
	@%p11 bra 	$L__BB0_5;
$L__BB0_17:
	add.s32 	%r47, %r47, %r9;
	setp.lt.s32 	%p12, %r47, %r31;
	@%p12 bra 	$L__BB0_3;
$L__BB0_18:
	shl.b32 	%r43, %r1, 2;
	mov.u32 	%r44, _ZZ24calculateDiversityKernelPfiiS_E8localSum;
	add.s32 	%r28, %r44, %r43;
	st.shared.f32 	[%r28], %f91;
	bar.sync 	0;
	setp.lt.u32 	%p13, %r55, 2;
	@%p13 bra 	$L__BB0_22;
$L__BB0_19:
	shr.u32 	%r30, %r55, 1;
	setp.ge.u32 	%p14, %r1, %r30;
	@%p14 bra 	$L__BB0_21;
	shl.b32 	%r45, %r30, 2;
	add.s32 	%r46, %r28, %r45;
	ld.shared.f32 	%f83, [%r46];
	ld.shared.f32 	%f84, [%r28];
	add.f32 	%f85, %f83, %f84;
	st.shared.f32 	[%r28], %f85;
$L__BB0_21:
	bar.sync 	0;
	setp.gt.u32 	%p15, %r55, 3;
	mov.u32 	%r55, %r30;
	@%p15 bra 	$L__BB0_19;
$L__BB0_22:
	setp.ne.s32 	%p16, %r1, 0;
	@%p16 bra 	$L__BB0_24;
	ld.param.u64 	%rd22, [_Z24calculateDiversityKernelPfiiS__param_3];
	ld.shared.f32 	%f86, [_ZZ24calculateDiversityKernelPfiiS_E8localSum];
	cvta.to.global.u64 	%rd21, %rd22;
	atom.global.add.f32 	%f87, [%rd21], %f86;
$L__BB0_24:
	ret;

}
	// .globl	_Z28initializeRandomStatesKernelP17curandStateXORWOWm
.visible .entry _Z28initializeRandomStatesKernelP17curandStateXORWOWm(
	.param .u64 .ptr .align 1 _Z28initializeRandomStatesKernelP17curandStateXORWOWm_param_0,
	.param .u64 _Z28initializeRandomStatesKernelP17curandStateXORWOWm_param_1
)
{
	.reg .pred 	%p<24>;
	.reg .b32 	%r<413>;
	.reg .b64 	%rd<19>;

	ld.param.u64 	%rd8, [_Z28initializeRandomStatesKernelP17curandStateXORWOWm_param_0];
	ld.param.u64 	%rd9, [_Z28initializeRandomStatesKernelP17curandStateXORWOWm_param_1];
	cvta.to.global.u64 	%rd10, %rd8;
	mov.u32 	%r182, %ctaid.x;
	mov.u32 	%r183, %ntid.x;
	mov.u32 	%r184, %tid.x;
	mad.lo.s32 	%r185, %r182, %r183, %r184;
	cvt.s64.s32 	%rd18, %r185;
	mul.wide.s32 	%rd11, %r185, 48;
	add.s64 	%rd2, %rd10, %rd11;
	cvt.u32.u64 	%r186, %rd9;
	xor.b32  	%r187, %r186, -1429050551;
	mul.lo.s32 	%r188, %r187, 1099087573;
	{ .reg .b32 tmp; mov.b64 {tmp, %r189}, %rd9; }
	xor.b32  	%r190, %r189, -136515619;
	mul.lo.s32 	%r191, %r190, -1703105765;
	add.s32 	%r192, %r188, %r191;
	add.s32 	%r193, %r192, 6615241;
	add.s32 	%r194, %r188, 123456789;
	st.global.v2.u32 	[%rd2], {%r193, %r194};
	xor.b32  	%r195, %r188, 362436069;
	add.s32 	%r196, %r191, 521288629;
	st.global.v2.u32 	[%rd2+8], {%r195, %r196};
	xor.b32  	%r197, %r191, 88675123;
	add.s32 	%r198, %r188, 5783321;
	st.global.v2.u32 	[%rd2+16], {%r197, %r198};
	setp.eq.s32 	%p1, %r185, 0;
	@%p1 bra 	$L__BB1_42;
	mov.b32 	%r319, 0;
$L__BB1_2:
	and.b64  	%rd4, %rd18, 3;
	setp.eq.s64 	%p2, %rd4, 0;
	@%p2 bra 	$L__BB1_41;
	mul.wide.u32 	%rd12, %r319, 3200;
	mov.u64 	%rd13, precalc_xorwow_matrix;
	add.s64 	%rd5, %rd13, %rd12;
	cvt.u32.u64 	%r2, %rd4;
	mov.b32 	%r320, 0;
$L__BB1_4:
	mov.b32 	%r333, 0;
	mov.u32 	%r334, %r333;
	mov.u32 	%r335, %r333;
	mov.u32 	%r336, %r333;
	mov.u32 	%r337, %r333;
	mov.u32 	%r326, %r333;
$L__BB1_5:
	mul.wide.u32 	%rd14, %r326, 4;
	add.s64 	%rd15, %rd2, %rd14;
	ld.global.u32 	%r10, [%rd15+4];
	shl.b32 	%r11, %r326, 5;
	mov.b32 	%r332, 0;
$L__BB1_6:
	.pragma "nounroll";
	shr.u32 	%r203, %r10, %r332;
	and.b32  	%r204, %r203, 1;
	setp.eq.b32 	%p3, %r204, 1;
	not.pred 	%p4, %p3;
	add.s32 	%r205, %r11, %r332;
	mul.lo.s32 	%r206, %r205, 5;
	mul.wide.u32 	%rd16, %r206, 4;
	add.s64 	%rd6, %rd5, %rd16;
	@%p4 bra 	$L__BB1_8;
	ld.global.u32 	%r207, [%rd6];
	xor.b32  	%r337, %r337, %r207;
	ld.global.u32 	%r208, [%rd6+4];
	xor.b32  	%r336, %r336, %r208;
	ld.global.u32 	%r209, [%rd6+8];
	xor.b32  	%r335, %r335, %r209;
	ld.global.u32 	%r210, [%rd6+12];
	xor.b32  	%r334, %r334, %r210;
	ld.global.u32 	%r211, [%rd6+16];
	xor.b32  	%r333, %r333, %r211;
$L__BB1_8:
	and.b32  	%r213, %r203, 2;
	setp.eq.s32 	%p5, %r213, 0;
	@%p5 bra 	$L__BB1_10;
	ld.global.u32 	%r214, [%rd6+20];
	xor.b32  	%r337, %r337, %r214;
	ld.global.u32 	%r215, [%rd6+24];
	xor.b32  	%r336, %r336, %r215;
	ld.global.u32 	%r216, [%rd6+28];
	xor.b32  	%r335, %r335, %r216;
	ld.global.u32 	%r217, [%rd6+32];
	xor.b32  	%r334, %r334, %r217;
	ld.global.u32 	%r218, [%rd6+36];
	xor.b32  	%r333, %r333, %r218;
$L__BB1_10:
	and.b32  	%r220, %r203, 4;
	setp.eq.s32 	%p6, %r220, 0;
	@%p6 bra 	$L__BB1_12;
	ld.global.u32 	%r221, [%rd6+40];
	xor.b32  	%r337, %r337, %r221;
	ld.global.u32 	%r222, [%rd6+44];
	xor.b32  	%r336, %r336, %r222;
	ld.global.u32 	%r223, [%rd6+48];
	xor.b32  	%r335, %r335, %r223;
	ld.global.u32 	%r224, [%rd6+52];
	xor.b32  	%r334, %r334, %r224;
	ld.global.u32 	%r225, [%rd6+56];
	xor.b32  	%r333, %r333, %r225;
$L__BB1_12:
	and.b32  	%r227, %r203, 8;
	setp.eq.s32 	%p7, %r227, 0;
	@%p7 bra 	$L__BB1_14;
	ld.global.u32 	%r228, [%rd6+60];
	xor.b32  	%r337, %r337, %r228;
	ld.global.u32 	%r229, [%rd6+64];
	xor.b32  	%r336, %r336, %r229;
	ld.global.u32 	%r230, [%rd6+68];
	xor.b32  	%r335, %r335, %r230;
	ld.global.u32 	%r231, [%rd6+72];
	xor.b32  	%r334, %r334, %r231;
	ld.global.u32 	%r232, [%rd6+76];
	xor.b32  	%r333, %r333, %r232;
$L__BB1_14:
	and.b32  	%r234, %r203, 16;
	setp.eq.s32 	%p8, %r234, 0;
	@%p8 bra 	$L__BB1_16;
	ld.global.u32 	%r235, [%rd6+80];
	xor.b32  	%r337, %r337, %r235;
	ld.global.u32 	%r236, [%rd6+84];
	xor.b32  	%r336, %r336, %r236;
	ld.global.u32 	%r237, [%rd6+88];
	xor.b32  	%r335, %r335, %r237;
	ld.global.u32 	%r238, [%rd6+92];
	xor.b32  	%r334, %r334, %r238;
	ld.global.u32 	%r239, [%rd6+96];
	xor.b32  	%r333, %r333, %r239;
$L__BB1_16:
	and.b32  	%r241, %r203, 32;
	setp.eq.s32 	%p9, %r241, 0;
	@%p9 bra 	$L__BB1_18;
	ld.global.u32 	%r242, [%rd6+100];
	xor.b32  	%r337, %r337, %r242;
	ld.global.u32 	%r243, [%rd6+104];
	xor.b32  	%r336, %r336, %r243;
	ld.global.u32 	%r244, [%rd6+108];
	xor.b32  	%r335, %r335, %r244;
	ld.global.u32 	%r245, [%rd6+112];
	xor.b32  	%r334, %r334, %r245;
	ld.global.u32 	%r246, [%rd6+116];
	xor.b32  	%r333, %r333, %r246;
$L__BB1_18:
	and.b32  	%r248, %r203, 64;
	setp.eq.s32 	%p10, %r248, 0;
	@%p10 bra 	$L__BB1_20;
	ld.global.u32 	%r249, [%rd6+120];
	xor.b32  	%r337, %r337, %r249;
	ld.global.u32 	%r250, [%rd6+124];
	xor.b32  	%r336, %r336, %r250;
	ld.global.u32 	%r251, [%rd6+128];
	xor.b32  	%r335, %r335, %r251;
	ld.global.u32 	%r252, [%rd6+132];
	xor.b32  	%r334, %r334, %r252;
	ld.global.u32 	%r253, [%rd6+136];
	xor.b32  	%r333, %r333, %r253;
$L__BB1_20:
	and.b32  	%r255, %r203, 128;
	setp.eq.s32 	%p11, %r255, 0;
	@%p11 bra 	$L__BB1_22;
	ld.global.u32 	%r256, [%rd6+140];
	xor.b32  	%r337, %r337, %r256;
	ld.global.u32 	%r257, [%rd6+144];
	xor.b32  	%r336, %r336, %r257;
	ld.global.u32 	%r258, [%rd6+148];
	xor.b32  	%r335, %r335, %r258;
	ld.global.u32 	%r259, [%rd6+152];
	xor.b32  	%r334, %r334, %r259;
	ld.global.u32 	%r260, [%rd6+156];
	xor.b32  	%r333, %r333, %r260;
$L__BB1_22:
	and.b32  	%r262, %r203, 256;
	setp.eq.s32 	%p12, %r262, 0;
	@%p12 bra 	$L__BB1_24;
	ld.global.u32 	%r263, [%rd6+160];
	xor.b32  	%r337, %r337, %r263;
	ld.global.u32 	%r264, [%rd6+164];
	xor.b32  	%r336, %r336, %r264;
	ld.global.u32 	%r265, [%rd6+168];
	xor.b32  	%r335, %r335, %r265;
	ld.global.u32 	%r266, [%rd6+172];
	xor.b32  	%r334, %r334, %r266;
	ld.global.u32 	%r267, [%rd6+176];
	xor.b32  	%r333, %r333, %r267;
$L__BB1_24:
	and.b32  	%r269, %r203, 512;
	setp.eq.s32 	%p13, %r269, 0;
	@%p13 bra 	$L__BB1_26;
	ld.global.u32 	%r270, [%rd6+180];
	xor.b32  	%r337, %r337, %r270;
	ld.global.u32 	%r271, [%rd6+184];
	xor.b32  	%r336, %r336, %r271;
	ld.global.u32 	%r272, [%rd6+188];
	xor.b32  	%r335, %r335, %r272;
	ld.global.u32 	%r273, [%rd6+192];
	xor.b32  	%r334, %r334, %r273;
	ld.global.u32 	%r274, [%rd6+196];
	xor.b32  	%r333, %r333, %r274;
$L__BB1_26:
	and.b32  	%r276, %r203, 1024;
	setp.eq.s32 	%p14, %r276, 0;
	@%p14 bra 	$L__BB1_28;
	ld.global.u32 	%r277, [%rd6+200];
	xor.b32  	%r337, %r337, %r277;
	ld.global.u32 	%r278, [%rd6+204];
	xor.b32  	%r336, %r336, %r278;
	ld.global.u32 	%r279, [%rd6+208];
	xor.b32  	%r335, %r335, %r279;
	ld.global.u32 	%r280, [%rd6+212];
	xor.b32  	%r334, %r334, %r280;
	ld.global.u32 	%r281, [%rd6+216];
	xor.b32  	%r333, %r333, %r281;
$L__BB1_28:
	and.b32  	%r283, %r203, 2048;
	setp.eq.s32 	%p15, %r283, 0;
	@%p15 bra 	$L__BB1_30;
	ld.global.u32 	%r284, [%rd6+220];
	xor.b32  	%r337, %r337, %r284;
	ld.global.u32 	%r285, [%rd6+224];
	xor.b32  	%r336, %r336, %r285;
	ld.global.u32 	%r286, [%rd6+228];
	xor.b32  	%r335, %r335, %r286;
	ld.global.u32 	%r287, [%rd6+232];
	xor.b32  	%r334, %r334, %r287;
	ld.global.u32 	%r288, [%rd6+236];
	xor.b32  	%r333, %r333, %r288;
$L__BB1_30:
	and.b32  	%r290, %r203, 4096;
	setp.eq.s32 	%p16, %r290, 0;
	@%p16 bra 	$L__BB1_32;
	ld.global.u32 	%r291, [%rd6+240];
	xor.b32  	%r337, %r337, %r291;
	ld.global.u32 	%r292, [%rd6+244];
	xor.b32  	%r336, %r336, %r292;
	ld.global.u32 	%r293, [%rd6+248];
	xor.b32  	%r335, %r335, %r293;
	ld.global.u32 	%r294, [%rd6+252];
	xor.b32  	%r334, %r334, %r294;
	ld.global.u32 	%r295, [%rd6+256];
	xor.b32  	%r333, %r333, %r295;
$L__BB1_32:
	and.b32  	%r297, %r203, 8192;
	setp.eq.s32 	%p17, %r297, 0;
	@%p17 bra 	$L__BB1_34;
	ld.global.u32 	%r298, [%rd6+260];
	xor.b32  	%r337, %r337, %r298;
	ld.global.u32 	%r299, [%rd6+264];
	xor.b32  	%r336, %r336, %r299;
	ld.global.u32 	%r300, [%rd6+268];
	xor.b32  	%r335, %r335, %r300;
	ld.global.u32 	%r301, [%rd6+272];
	xor.b32  	%r334, %r334, %r301;
	ld.global.u32 	%r302, [%rd6+276];
	xor.b32  	%r333, %r333, %r302;
$L__BB1_34:
	and.b32  	%r304, %r203, 16384;
	setp.eq.s32 	%p18, %r304, 0;
	@%p18 bra 	$L__BB1_36;
	ld.global.u32 	%r305, [%rd6+280];
	xor.b32  	%r337, %r337, %r305;
	ld.global.u32 	%r306, [%rd6+284];
	xor.b32  	%r336, %r336, %r306;
	ld.global.u32 	%r307, [%rd6+288];
	xor.b32  	%r335, %r335, %r307;
	ld.global.u32 	%r308, [%rd6+292];
	xor.b32  	%r334, %r334, %r308;
	ld.global.u32 	%r309, [%rd6+296];
	xor.b32  	%r333, %r333, %r309;
$L__BB1_36:
	and.b32  	%r311, %r203, 32768;
	setp.eq.s32 	%p19, %r311, 0;
	@%p19 bra 	$L__BB1_38;
	ld.global.u32 	%r312, [%rd6+300];
	xor.b32  	%r337, %r337, %r312;
	ld.global.u32 	%r313, [%rd6+304];
	xor.b32  	%r336, %r336, %r313;
	ld.global.u32 	%r314, [%rd6+308];
	xor.b32  	%r335, %r335, %r314;
	ld.global.u32 	%r315, [%rd6+312];
	xor.b32  	%r334, %r334, %r315;
	ld.global.u32 	%r316, [%rd6+316];
	xor.b32  	%r333, %r333, %r316;
$L__BB1_38:
	add.s32 	%r332, %r332, 16;
	setp.ne.s32 	%p20, %r332, 32;
	@%p20 bra 	$L__BB1_6;
	mad.lo.s32 	%r317, %r326, -31, %r11;
	add.s32 	%r326, %r317, 1;
	setp.ne.s32 	%p21, %r326, 5;
	@%p21 bra 	$L__BB1_5;
	st.global.u32 	[%rd2+4], %r337;
	st.global.u32 	[%rd2+8], %r336;
	st.global.u32 	[%rd2+12], %r335;
	st.global.u32 	[%rd2+16], %r334;
	st.global.u32 	[%rd2+20], %r333;
	add.s32 	%r320, %r320, 1;
	setp.lt.u32 	%p22, %r320, %r2;
	@%p22 bra 	$L__BB1_4;
$L__BB1_41:
	shr.u64 	%rd7, %rd18, 2;
	add.s32 	%r319, %r319, 1;
	setp.gt.u64 	%p23, %rd18, 3;
	mov.u64 	%rd18, %rd7;
	@%p23 bra 	$L__BB1_2;
$L__BB1_42:
	mov.b32 	%r318, 0;
	st.global.v2.u32 	[%rd2+24], {%r318, %r318};
	st.global.u32 	[%rd2+32], %r318;
	mov.b64 	%rd17, 0;
	st.global.u64 	[%rd2+40], %rd17;
	ret;

}
	// .globl	_Z21evaluateFitnessKernelPfS_S_Piiiiiff
.visible .entry _Z21evaluateFitnessKernelPfS_S_Piiiiiff(
	.param .u64 .ptr .align 1 _Z21evaluateFitnessKernelPfS_S_Piiiiiff_param_0,
	.param .u64 .ptr .align 1 _Z21evaluateFitnessKernelPfS_S_Piiiiiff_param_1,
	.param .u64 .ptr .align 1 _Z21evaluateFitnessKernelPfS_S_Piiiiiff_param_2,
	.param .u64 .ptr .align 1 _Z21evaluateFitnessKernelPfS_S_Piiiiiff_param_3,
	.param .u32 _Z21evaluateFitnessKernelPfS_S_Piiiiiff_param_4,
	.param .u32 _Z21evaluateFitnessKernelPfS_S_Piiiiiff_param_5,
	.param .u32 _Z21evaluateFitnessKernelPfS_S_Piiiiiff_param_6,
	.param .u32 _Z21evaluateFitnessKernelPfS_S_Piiiiiff_param_7,
	.param .f32 _Z21evaluateFitnessKernelPfS_S_Piiiiiff_param_8,
	.param .f32 _Z21evaluateFitnessKernelPfS_S_Piiiiiff_param_9
)
{
	.reg .pred 	%p<99>;
	.reg .b32 	%r<239>;
	.reg .b32 	%f<306>;
	.reg .b64 	%rd<77>;

	ld.param.u64 	%rd18, [_Z21evaluateFitnessKernelPfS_S_Piiiiiff_param_0];
	ld.param.u64 	%rd20, [_Z21evaluateFitnessKernelPfS_S_Piiiiiff_param_2];
	ld.param.u64 	%rd21, [_Z21evaluateFitnessKernelPfS_S_Piiiiiff_param_3];
	ld.param.u32 	%r81, [_Z21evaluateFitnessKernelPfS_S_Piiiiiff_param_4];
	ld.param.u32 	%r78, [_Z21evaluateFitnessKernelPfS_S_Piiiiiff_param_5];
	ld.param.u32 	%r79, [_Z21evaluateFitnessKernelPfS_S_Piiiiiff_param_6];
	ld.param.u32 	%r80, [_Z21evaluateFitnessKernelPfS_S_Piiiiiff_param_7];
	ld.param.f32 	%f34, [_Z21evaluateFitnessKernelPfS_S_Piiiiiff_param_8];
	ld.param.f32 	%f35, [_Z21evaluateFitnessKernelPfS_S_Piiiiiff_param_9];
	cvta.to.global.u64 	%rd1, %rd20;
	cvta.to.global.u64 	%rd2, %rd21;
	mov.u32 	%r82, %ctaid.x;
	mov.u32 	%r83, %ntid.x;
	mov.u32 	%r84, %tid.x;
	mad.lo.s32 	%r1, %r82, %r83, %r84;
	setp.ge.s32 	%p1, %r1, %r81;
	@%p1 bra 	$L__BB2_53;
	cvta.to.global.u64 	%rd3, %rd18;
	mul.lo.s32 	%r85, %r1, %r79;
	shl.b32 	%r2, %r85, 1;
	mul.wide.s32 	%rd22, %r2, 4;
	add.s64 	%rd4, %rd3, %rd22;
	setp.lt.s32 	%p2, %r78, 1;
	mov.f32 	%f295, 0f00000000;
	@%p2 bra 	$L__BB2_37;
	setp.lt.s32 	%p3, %r80, 1;
	@%p3 bra 	$L__BB2_24;
	setp.gt.s32 	%p41, %r79, 0;
	@%p41 bra 	$L__BB2_9;
	and.b32  	%r3, %r80, 3;
	and.b32  	%r4, %r80, 2147483644;
	mov.b32 	%r213, 0;
	mov.u32 	%r233, %r213;
$L__BB2_5:
	setp.lt.u32 	%p42, %r80, 4;
	mov.b32 	%r217, 0;
	@%p42 bra 	$L__BB2_8;
	mov.b32 	%r217, -1;
	mov.f32 	%f294, 0fBF800000;
	mov.b32 	%r215, 0;
$L__BB2_7:
	setp.lt.f32 	%p43, %f294, 0f00000000;
	selp.b32 	%r217, %r215, %r217, %p43;
	selp.f32 	%f294, 0f00000000, %f294, %p43;
	add.s32 	%r215, %r215, 4;
	setp.ne.s32 	%p44, %r215, %r4;
	@%p44 bra 	$L__BB2_7;
$L__BB2_8:
	setp.eq.s32 	%p45, %r3, 0;
	selp.b32 	%r180, %r217, %r217, %p45;
	mul.wide.u32 	%rd31, %r213, 4;
	add.s64 	%rd32, %rd2, %rd31;
	ld.global.u32 	%r181, [%rd32];
	setp.eq.s32 	%p46, %r180, %r181;
	selp.u32 	%r182, 1, 0, %p46;
	add.s32 	%r233, %r233, %r182;
	add.s32 	%r213, %r213, 1;
	setp.eq.s32 	%p47, %r213, %r78;
	@%p47 bra 	$L__BB2_36;
	bra.uni 	$L__BB2_5;
$L__BB2_9:
	and.b32  	%r5, %r79, 7;
	and.b32  	%r6, %r79, 3;
	and.b32  	%r7, %r79, 2147483640;
	and.b32  	%r8, %r79, 1;
	neg.s32 	%r9, %r7;
	add.s64 	%rd34, %rd22, %rd3;
	add.s64 	%rd5, %rd34, 32;
	mov.b32 	%r205, 0;
	mov.u32 	%r233, %r205;
$L__BB2_10:
	mul.lo.s32 	%r186, %r205, %r79;
	cvt.u64.u32 	%rd6, %r186;
	mov.b32 	%r208, -1;
	mov.f32 	%f285, 0fBF800000;
	mov.b32 	%r207, 0;
$L__BB2_11:
	setp.lt.u32 	%p48, %r79, 8;
	mov.f32 	%f293, 0f00000000;
	mov.b32 	%r211, 0;
	@%p48 bra 	$L__BB2_14;
	shl.b64 	%rd35, %rd6, 2;
	add.s64 	%rd36, %rd1, %rd35;
	add.s64 	%rd74, %rd36, 16;
	mov.f32 	%f293, 0f00000000;
	mov.u64 	%rd73, %rd5;
	mov.u32 	%r209, %r9;
$L__BB2_13:
	.pragma "nounroll";
	ld.global.f32 	%f42, [%rd74+-16];
	ld.global.f32 	%f44, [%rd73+-32];
	ld.global.f32 	%f45, [%rd73+-28];
	setp.ge.f32 	%p49, %f42, %f44;
	setp.le.f32 	%p50, %f42, %f45;
	add.f32 	%f47, %f293, 0f3F800000;
	selp.f32 	%f48, %f47, %f293, %p50;
	selp.f32 	%f49, %f48, %f293, %p49;
	ld.global.f32 	%f50, [%rd74+-12];
	ld.global.f32 	%f52, [%rd73+-24];
	ld.global.f32 	%f53, [%rd73+-20];
	setp.ge.f32 	%p51, %f50, %f52;
	setp.le.f32 	%p52, %f50, %f53;
	add.f32 	%f55, %f49, 0f3F800000;
	selp.f32 	%f56, %f55, %f49, %p52;
	selp.f32 	%f57, %f56, %f49, %p51;
	ld.global.f32 	%f58, [%rd74+-8];
	ld.global.f32 	%f60, [%rd73+-16];
	ld.global.f32 	%f61, [%rd73+-12];
	setp.ge.f32 	%p53, %f58, %f60;
	setp.le.f32 	%p54, %f58, %f61;
	add.f32 	%f63, %f57, 0f3F800000;
	selp.f32 	%f64, %f63, %f57, %p54;
	selp.f32 	%f65, %f64, %f57, %p53;
	ld.global.f32 	%f66, [%rd74+-4];
	ld.global.f32 	%f68, [%rd73+-8];
	ld.global.f32 	%f69, [%rd73+-4];
	setp.ge.f32 	%p55, %f66, %f68;
	setp.le.f32 	%p56, %f66, %f69;
	add.f32 	%f71, %f65, 0f3F800000;
	selp.f32 	%f72, %f71, %f65, %p56;
	selp.f32 	%f73, %f72, %f65, %p55;
	ld.global.f32 	%f74, [%rd74];
	ld.global.f32 	%f76, [%rd73];
	ld.global.f32 	%f77, [%rd73+4];
	setp.ge.f32 	%p57, %f74, %f76;
	setp.le.f32 	%p58, %f74, %f77;
	add.f32 	%f79, %f73, 0f3F800000;
	selp.f32 	%f80, %f79, %f73, %p58;
	selp.f32 	%f81, %f80, %f73, %p57;
	ld.global.f32 	%f82, [%rd74+4];
	ld.global.f32 	%f84, [%rd73+8];
	ld.global.f32 	%f85, [%rd73+12];
	setp.ge.f32 	%p59, %f82, %f84;
	setp.le.f32 	%p60, %f82, %f85;
	add.f32 	%f87, %f81, 0f3F800000;
	selp.f32 	%f88, %f87, %f81, %p60;
	selp.f32 	%f89, %f88, %f81, %p59;
	ld.global.f32 	%f90, [%rd74+8];
	ld.global.f32 	%f92, [%rd73+16];
	ld.global.f32 	%f93, [%rd73+20];
	setp.ge.f32 	%p61, %f90, %f92;
	setp.le.f32 	%p62, %f90, %f93;
	add.f32 	%f95, %f89, 0f3F800000;
	selp.f32 	%f96, %f95, %f89, %p62;
	selp.f32 	%f97, %f96, %f89, %p61;
	ld.global.f32 	%f98, [%rd74+12];
	ld.global.f32 	%f100, [%rd73+24];
	ld.global.f32 	%f101, [%rd73+28];
	setp.ge.f32 	%p63, %f98, %f100;
	setp.le.f32 	%p64, %f98, %f101;
	add.f32 	%f103, %f97, 0f3F800000;
	selp.f32 	%f104, %f103, %f97, %p64;
	selp.f32 	%f293, %f104, %f97, %p63;
	add.s32 	%r209, %r209, 8;
	add.s64 	%rd74, %rd74, 32;
	add.s64 	%rd73, %rd73, 64;
	setp.ne.s32 	%p65, %r209, 0;
	mov.u32 	%r211, %r7;
	@%p65 bra 	$L__BB2_13;
$L__BB2_14:
	setp.eq.s32 	%p66, %r5, 0;
	@%p66 bra 	$L__BB2_22;
	add.s32 	%r188, %r5, -1;
	setp.lt.u32 	%p67, %r188, 3;
	@%p67 bra 	$L__BB2_17;
	cvt.u32.u64 	%r189, %rd6;
	add.s32 	%r190, %r211, %r189;
	mul.wide.u32 	%rd37, %r190, 4;
	add.s64 	%rd38, %rd1, %rd37;
	ld.global.f32 	%f106, [%rd38];
	shl.b32 	%r191, %r211, 1;
	mul.wide.u32 	%rd39, %r191, 4;
	add.s64 	%rd40, %rd4, %rd39;
	ld.global.f32 	%f108, [%rd40];
	ld.global.f32 	%f109, [%rd40+4];
	setp.ge.f32 	%p68, %f106, %f108;
	setp.le.f32 	%p69, %f106, %f109;
	add.f32 	%f111, %f293, 0f3F800000;
	selp.f32 	%f112, %f111, %f293, %p69;
	selp.f32 	%f113, %f112, %f293, %p68;
	cvt.u64.u32 	%rd41, %r211;
	add.s64 	%rd42, %rd41, %rd6;
	shl.b64 	%rd43, %rd42, 2;
	add.s64 	%rd44, %rd1, %rd43;
	ld.global.f32 	%f114, [%rd44+4];
	ld.global.f32 	%f116, [%rd40+8];
	ld.global.f32 	%f117, [%rd40+12];
	setp.ge.f32 	%p70, %f114, %f116;
	setp.le.f32 	%p71, %f114, %f117;
	add.f32 	%f119, %f113, 0f3F800000;
	selp.f32 	%f120, %f119, %f113, %p71;
	selp.f32 	%f121, %f120, %f113, %p70;
	ld.global.f32 	%f122, [%rd44+8];
	ld.global.f32 	%f124, [%rd40+16];
	ld.global.f32 	%f125, [%rd40+20];
	setp.ge.f32 	%p72, %f122, %f124;
	setp.le.f32 	%p73, %f122, %f125;
	add.f32 	%f127, %f121, 0f3F800000;
	selp.f32 	%f128, %f127, %f121, %p73;
	selp.f32 	%f129, %f128, %f121, %p72;
	ld.global.f32 	%f130, [%rd44+12];
	ld.global.f32 	%f132, [%rd40+24];
	ld.global.f32 	%f133, [%rd40+28];
	setp.ge.f32 	%p74, %f130, %f132;
	setp.le.f32 	%p75, %f130, %f133;
	add.f32 	%f135, %f129, 0f3F800000;
	selp.f32 	%f136, %f135, %f129, %p75;
	selp.f32 	%f293, %f136, %f129, %p74;
	add.s32 	%r211, %r211, 4;
$L__BB2_17:
	setp.eq.s32 	%p76, %r6, 0;
	@%p76 bra 	$L__BB2_22;
	setp.eq.s32 	%p77, %r6, 1;
	@%p77 bra 	$L__BB2_20;
	cvt.u32.u64 	%r192, %rd6;
	add.s32 	%r193, %r211, %r192;
	mul.wide.u32 	%rd45, %r193, 4;
	add.s64 	%rd46, %rd1, %rd45;
	ld.global.f32 	%f138, [%rd46];
	shl.b32 	%r194, %r211, 1;
	mul.wide.u32 	%rd47, %r194, 4;
	add.s64 	%rd48, %rd4, %rd47;
	ld.global.f32 	%f140, [%rd48];
	ld.global.f32 	%f141, [%rd48+4];
	setp.ge.f32 	%p78, %f138, %f140;
	setp.le.f32 	%p79, %f138, %f141;
	add.f32 	%f143, %f293, 0f3F800000;
	selp.f32 	%f144, %f143, %f293, %p79;
	selp.f32 	%f145, %f144, %f293, %p78;
	cvt.u64.u32 	%rd49, %r211;
	add.s64 	%rd50, %rd49, %rd6;
	shl.b64 	%rd51, %rd50, 2;
	add.s64 	%rd52, %rd1, %rd51;
	ld.global.f32 	%f146, [%rd52+4];
	ld.global.f32 	%f148, [%rd48+8];
	ld.global.f32 	%f149, [%rd48+12];
	setp.ge.f32 	%p80, %f146, %f148;
	setp.le.f32 	%p81, %f146, %f149;
	add.f32 	%f151, %f145, 0f3F800000;
	selp.f32 	%f152, %f151, %f145, %p81;
	selp.f32 	%f293, %f152, %f145, %p80;
	add.s32 	%r211, %r211, 2;
$L__BB2_20:
	setp.eq.s32 	%p82, %r8, 0;
	@%p82 bra 	$L__BB2_22;
	cvt.u32.u64 	%r195, %rd6;
	add.s32 	%r196, %r211, %r195;
	mul.wide.u32 	%rd53, %r196, 4;
	add.s64 	%rd54, %rd1, %rd53;
	ld.global.f32 	%f153, [%rd54];
	shl.b32 	%r197, %r211, 1;
	mul.wide.u32 	%rd55, %r197, 4;
	add.s64 	%rd56, %rd4, %rd55;
	ld.global.f32 	%f155, [%rd56];
	ld.global.f32 	%f156, [%rd56+4];
	setp.ge.f32 	%p83, %f153, %f155;
	setp.le.f32 	%p84, %f153, %f156;
	add.f32 	%f158, %f293, 0f3F800000;
	selp.f32 	%f159, %f158, %f293, %p84;
	selp.f32 	%f293, %f159, %f293, %p83;
$L__BB2_22:
	setp.gt.f32 	%p85, %f293, %f285;
	selp.b32 	%r208, %r207, %r208, %p85;
	selp.f32 	%f285, %f293, %f285, %p85;
	add.s32 	%r207, %r207, 1;
	setp.ne.s32 	%p86, %r207, %r80;
	@%p86 bra 	$L__BB2_11;
	mul.wide.u32 	%rd57, %r205, 4;
	add.s64 	%rd58, %rd2, %rd57;
	ld.global.u32 	%r198, [%rd58];
	setp.eq.s32 	%p87, %r208, %r198;
	selp.u32 	%r199, 1, 0, %p87;
	add.s32 	%r233, %r233, %r199;
	add.s32 	%r205, %r205, 1;
	setp.eq.s32 	%p88, %r205, %r78;
	@%p88 bra 	$L__BB2_36;
	bra.uni 	$L__BB2_10;
$L__BB2_24:
	and.b32  	%r35, %r78, 15;
	setp.lt.u32 	%p4, %r78, 16;
	mov.b32 	%r225, 0;
	mov.u32 	%r233, %r225;
	@%p4 bra 	$L__BB2_27;
	and.b32  	%r225, %r78, 2147483632;
	mov.b32 	%r219, 0;
	mov.u32 	%r233, %r219;
$L__BB2_26:
	.pragma "nounroll";
	mul.wide.u32 	%rd23, %r219, 4;
	add.s64 	%rd24, %rd2, %rd23;
	ld.global.u32 	%r89, [%rd24];
	setp.eq.s32 	%p5, %r89, -1;
	selp.u32 	%r90, 1, 0, %p5;
	add.s32 	%r91, %r233, %r90;
	ld.global.u32 	%r92, [%rd24+4];
	setp.eq.s32 	%p6, %r92, -1;
	selp.u32 	%r93, 1, 0, %p6;
	add.s32 	%r94, %r91, %r93;
	ld.global.u32 	%r95, [%rd24+8];
	setp.eq.s32 	%p7, %r95, -1;
	selp.u32 	%r96, 1, 0, %p7;
	add.s32 	%r97, %r94, %r96;
	ld.global.u32 	%r98, [%rd24+12];
	setp.eq.s32 	%p8, %r98, -1;
	selp.u32 	%r99, 1, 0, %p8;
	add.s32 	%r100, %r97, %r99;
	ld.global.u32 	%r101, [%rd24+16];
	setp.eq.s32 	%p9, %r101, -1;
	selp.u32 	%r102, 1, 0, %p9;
	add.s32 	%r103, %r100, %r102;
	ld.global.u32 	%r104, [%rd24+20];
	setp.eq.s32 	%p10, %r104, -1;
	selp.u32 	%r105, 1, 0, %p10;
	add.s32 	%r106, %r103, %r105;
	ld.global.u32 	%r107, [%rd24+24];
	setp.eq.s32 	%p11, %r107, -1;
	selp.u32 	%r108, 1, 0, %p11;
	add.s32 	%r109, %r106, %r108;
	ld.global.u32 	%r110, [%rd24+28];
	setp.eq.s32 	%p12, %r110, -1;
	selp.u32 	%r111, 1, 0, %p12;
	add.s32 	%r112, %r109, %r111;
	ld.global.u32 	%r113, [%rd24+32];
	setp.eq.s32 	%p13, %r113, -1;
	selp.u32 	%r114, 1, 0, %p13;
	add.s32 	%r115, %r112, %r114;
	ld.global.u32 	%r116, [%rd24+36];
	setp.eq.s32 	%p14, %r116, -1;
	selp.u32 	%r117, 1, 0, %p14;
	add.s32 	%r118, %r115, %r117;
	ld.global.u32 	%r119, [%rd24+40];
	setp.eq.s32 	%p15, %r119, -1;
	selp.u32 	%r120, 1, 0, %p15;
	add.s32 	%r121, %r118, %r120;
	ld.global.u32 	%r122, [%rd24+44];
	setp.eq.s32 	%p16, %r122, -1;
	selp.u32 	%r123, 1, 0, %p16;
	add.s32 	%r124, %r121, %r123;
	ld.global.u32 	%r125, [%rd24+48];
	setp.eq.s32 	%p17, %r125, -1;
	selp.u32 	%r126, 1, 0, %p17;
	add.s32 	%r127, %r124, %r126;
	ld.global.u32 	%r128, [%rd24+52];
	setp.eq.s32 	%p18, %r128, -1;
	selp.u32 	%r129, 1, 0, %p18;
	add.s32 	%r130, %r127, %r129;
	ld.global.u32 	%r131, [%rd24+56];
	setp.eq.s32 	%p19, %r131, -1;
	selp.u32 	%r132, 1, 0, %p19;
	add.s32 	%r133, %r130, %r132;
	ld.global.u32 	%r134, [%rd24+60];
	setp.eq.s32 	%p20, %r134, -1;
	selp.u32 	%r135, 1, 0, %p20;
	add.s32 	%r233, %r133, %r135;
	add.s32 	%r219, %r219, 16;
	setp.ne.s32 	%p21, %r219, %r225;
	@%p21 bra 	$L__BB2_26;
$L__BB2_27:
	setp.eq.s32 	%p22, %r35, 0;
	@%p22 bra 	$L__BB2_36;
	and.b32  	%r44, %r78, 7;
	setp.lt.u32 	%p23, %r35, 8;
	@%p23 bra 	$L__BB2_30;
	mul.wide.u32 	%rd25, %r225, 4;
	add.s64 	%rd26, %rd2, %rd25;
	ld.global.u32 	%r137, [%rd26];
	setp.eq.s32 	%p24, %r137, -1;
	selp.u32 	%r138, 1, 0, %p24;
	add.s32 	%r139, %r233, %r138;
	ld.global.u32 	%r140, [%rd26+4];
	setp.eq.s32 	%p25, %r140, -1;
	selp.u32 	%r141, 1, 0, %p25;
	add.s32 	%r142, %r139, %r141;
	ld.global.u32 	%r143, [%rd26+8];
	setp.eq.s32 	%p26, %r143, -1;
	selp.u32 	%r144, 1, 0, %p26;
	add.s32 	%r145, %r142, %r144;
	ld.global.u32 	%r146, [%rd26+12];
	setp.eq.s32 	%p27, %r146, -1;
	selp.u32 	%r147, 1, 0, %p27;
	add.s32 	%r148, %r145, %r147;
	ld.global.u32 	%r149, [%rd26+16];
	setp.eq.s32 	%p28, %r149, -1;
	selp.u32 	%r150, 1, 0, %p28;
	add.s32 	%r151, %r148, %r150;
	ld.global.u32 	%r152, [%rd26+20];
	setp.eq.s32 	%p29, %r152, -1;
	selp.u32 	%r153, 1, 0, %p29;
	add.s32 	%r154, %r151, %r153;
	ld.global.u32 	%r155, [%rd26+24];
	setp.eq.s32 	%p30, %r155, -1;
	selp.u32 	%r156, 1, 0, %p30;
	add.s32 	%r157, %r154, %r156;
	ld.global.u32 	%r158, [%rd26+28];
	setp.eq.s32 	%p31, %r158, -1;
	selp.u32 	%r159, 1, 0, %p31;
	add.s32 	%r233, %r157, %r159;
	add.s32 	%r225, %r225, 8;
$L__BB2_30:
	setp.eq.s32 	%p32, %r44, 0;
	@%p32 bra 	$L__BB2_36;
	and.b32  	%r50, %r78, 3;
	setp.lt.u32 	%p33, %r44, 4;
	@%p33 bra 	$L__BB2_33;
	mul.wide.u32 	%rd27, %r225, 4;
	add.s64 	%rd28, %rd2, %rd27;
	ld.global.u32 	%r161, [%rd28];
	setp.eq.s32 	%p34, %r161, -1;
	selp.u32 	%r162, 1, 0, %p34;
	add.s32 	%r163, %r233, %r162;
	ld.global.u32 	%r164, [%rd28+4];
	setp.eq.s32 	%p35, %r164, -1;
	selp.u32 	%r165, 1, 0, %p35;
	add.s32 	%r166, %r163, %r165;
	ld.global.u32 	%r167, [%rd28+8];
	setp.eq.s32 	%p36, %r167, -1;
	selp.u32 	%r168, 1, 0, %p36;
	add.s32 	%r169, %r166, %r168;
	ld.global.u32 	%r170, [%rd28+12];
	setp.eq.s32 	%p37, %r170, -1;
	selp.u32 	%r171, 1, 0, %p37;
	add.s32 	%r233, %r169, %r171;
	add.s32 	%r225, %r225, 4;
$L__BB2_33:
	setp.eq.s32 	%p38, %r50, 0;
	@%p38 bra 	$L__BB2_36;
	mov.b32 	%r232, 0;
$L__BB2_35:
	.pragma "nounroll";
	mul.wide.u32 	%rd29, %r225, 4;
	add.s64 	%rd30, %rd2, %rd29;
	ld.global.u32 	%r173, [%rd30];
	setp.eq.s32 	%p39, %r173, -1;
	selp.u32 	%r174, 1, 0, %p39;
	add.s32 	%r233, %r233, %r174;
	add.s32 	%r225, %r225, 1;
	add.s32 	%r232, %r232, 1;
	setp.ne.s32 	%p40, %r232, %r50;
	@%p40 bra 	$L__BB2_35;
$L__BB2_36:
	cvt.rn.f32.u32 	%f295, %r233;
$L__BB2_37:
	setp.lt.s32 	%p89, %r79, 1;
	mov.f32 	%f304, 0f00000000;
	@%p89 bra 	$L__BB2_50;
	and.b32  	%r63, %r79, 15;
	setp.lt.u32 	%p90, %r79, 16;
	mov.f32 	%f304, 0f00000000;
	mov.b32 	%r236, 0;
	@%p90 bra 	$L__BB2_41;
	and.b32  	%r236, %r79, 2147483632;
	neg.s32 	%r234, %r236;
	mul.wide.s32 	%rd59, %r2, 4;
	add.s64 	%rd60, %rd59, %rd3;
	add.s64 	%rd75, %rd60, 64;
	mov.f32 	%f304, 0f00000000;
$L__BB2_40:
	.pragma "nounroll";
	ld.global.f32 	%f164, [%rd75+-60];
	ld.global.f32 	%f165, [%rd75+-64];
	sub.f32 	%f166, %f164, %f165;
	add.f32 	%f167, %f304, %f166;
	ld.global.f32 	%f168, [%rd75+-52];
	ld.global.f32 	%f169, [%rd75+-56];
	sub.f32 	%f170, %f168, %f169;
	add.f32 	%f171, %f167, %f170;
	ld.global.f32 	%f172, [%rd75+-44];
	ld.global.f32 	%f173, [%rd75+-48];
	sub.f32 	%f174, %f172, %f173;
	add.f32 	%f175, %f171, %f174;
	ld.global.f32 	%f176, [%rd75+-36];
	ld.global.f32 	%f177, [%rd75+-40];
	sub.f32 	%f178, %f176, %f177;
	add.f32 	%f179, %f175, %f178;
	ld.global.f32 	%f180, [%rd75+-28];
	ld.global.f32 	%f181, [%rd75+-32];
	sub.f32 	%f182, %f180, %f181;
	add.f32 	%f183, %f179, %f182;
	ld.global.f32 	%f184, [%rd75+-20];
	ld.global.f32 	%f185, [%rd75+-24];
	sub.f32 	%f186, %f184, %f185;
	add.f32 	%f187, %f183, %f186;
	ld.global.f32 	%f188, [%rd75+-12];
	ld.global.f32 	%f189, [%rd75+-16];
	sub.f32 	%f190, %f188, %f189;
	add.f32 	%f191, %f187, %f190;
	ld.global.f32 	%f192, [%rd75+-4];
	ld.global.f32 	%f193, [%rd75+-8];
	sub.f32 	%f194, %f192, %f193;
	add.f32 	%f195, %f191, %f194;
	ld.global.f32 	%f196, [%rd75+4];
	ld.global.f32 	%f197, [%rd75];
	sub.f32 	%f198, %f196, %f197;
	add.f32 	%f199, %f195, %f198;
	ld.global.f32 	%f200, [%rd75+12];
	ld.global.f32 	%f201, [%rd75+8];
	sub.f32 	%f202, %f200, %f201;
	add.f32 	%f203, %f199, %f202;
	ld.global.f32 	%f204, [%rd75+20];
	ld.global.f32 	%f205, [%rd75+16];
	sub.f32 	%f206, %f204, %f205;
	add.f32 	%f207, %f203, %f206;
	ld.global.f32 	%f208, [%rd75+28];
	ld.global.f32 	%f209, [%rd75+24];
	sub.f32 	%f210, %f208, %f209;
	add.f32 	%f211, %f207, %f210;
	ld.global.f32 	%f212, [%rd75+36];
	ld.global.f32 	%f213, [%rd75+32];
	sub.f32 	%f214, %f212, %f213;
	add.f32 	%f215, %f211, %f214;
	ld.global.f32 	%f216, [%rd75+44];
	ld.global.f32 	%f217, [%rd75+40];
	sub.f32 	%f218, %f216, %f217;
	add.f32 	%f219, %f215, %f218;
	ld.global.f32 	%f220, [%rd75+52];
	ld.global.f32 	%f221, [%rd75+48];
	sub.f32 	%f222, %f220, %f221;
	add.f32 	%f223, %f219, %f222;
	ld.global.f32 	%f224, [%rd75+60];
	ld.global.f32 	%f225, [%rd75+56];
	sub.f32 	%f226, %f224, %f225;
	add.f32 	%f304, %f223, %f226;
	add.s32 	%r234, %r234, 16;
	add.s64 	%rd75, %rd75, 128;
	setp.ne.s32 	%p91, %r234, 0;
	@%p91 bra 	$L__BB2_40;
$L__BB2_41:
	setp.eq.s32 	%p92, %r63, 0;
	@%p92 bra 	$L__BB2_50;
	and.b32  	%r69, %r79, 7;
	setp.lt.u32 	%p93, %r63, 8;
	@%p93 bra 	$L__BB2_44;
	shl.b32 	%r201, %r236, 1;
	mul.wide.u32 	%rd61, %r201, 4;
	add.s64 	%rd62, %rd4, %rd61;
	ld.global.f32 	%f228, [%rd62+4];
	ld.global.f32 	%f229, [%rd62];
	sub.f32 	%f230, %f228, %f229;
	add.f32 	%f231, %f304, %f230;
	ld.global.f32 	%f232, [%rd62+12];
	ld.global.f32 	%f233, [%rd62+8];
	sub.f32 	%f234, %f232, %f233;
	add.f32 	%f235, %f231, %f234;
	ld.global.f32 	%f236, [%rd62+20];
	ld.global.f32 	%f237, [%rd62+16];
	sub.f32 	%f238, %f236, %f237;
	add.f32 	%f239, %f235, %f238;
	ld.global.f32 	%f240, [%rd62+28];
	ld.global.f32 	%f241, [%rd62+24];
	sub.f32 	%f242, %f240, %f241;
	add.f32 	%f243, %f239, %f242;
	ld.global.f32 	%f244, [%rd62+36];
	ld.global.f32 	%f245, [%rd62+32];
	sub.f32 	%f246, %f244, %f245;
	add.f32 	%f247, %f243, %f246;
	ld.global.f32 	%f248, [%rd62+44];
	ld.global.f32 	%f249, [%rd62+40];
	sub.f32 	%f250, %f248, %f249;
	add.f32 	%f251, %f247, %f250;
	ld.global.f32 	%f252, [%rd62+52];
	ld.global.f32 	%f253, [%rd62+48];
	sub.f32 	%f254, %f252, %f253;
	add.f32 	%f255, %f251, %f254;
	ld.global.f32 	%f256, [%rd62+60];
	ld.global.f32 	%f257, [%rd62+56];
	sub.f32 	%f258, %f256, %f257;
	add.f32 	%f304, %f255, %f258;
	sub.s32 	%r202, %r201, %r236;
	add.s32 	%r236, %r202, 8;
$L__BB2_44:
	setp.eq.s32 	%p94, %r69, 0;
	@%p94 bra 	$L__BB2_50;
	and.b32  	%r72, %r79, 3;
	setp.lt.u32 	%p95, %r69, 4;
	@%p95 bra 	$L__BB2_47;
	shl.b32 	%r203, %r236, 1;
	mul.wide.u32 	%rd63, %r203, 4;
	add.s64 	%rd64, %rd4, %rd63;
	ld.global.f32 	%f260, [%rd64+4];
	ld.global.f32 	%f261, [%rd64];
	sub.f32 	%f262, %f260, %f261;
	add.f32 	%f263, %f304, %f262;
	ld.global.f32 	%f264, [%rd64+12];
	ld.global.f32 	%f265, [%rd64+8];
	sub.f32 	%f266, %f264, %f265;
	add.f32 	%f267, %f263, %f266;
	ld.global.f32 	%f268, [%rd64+20];
	ld.global.f32 	%f269, [%rd64+16];
	sub.f32 	%f270, %f268, %f269;
	add.f32 	%f271, %f267, %f270;
	ld.global.f32 	%f272, [%rd64+28];
	ld.global.f32 	%f273, [%rd64+24];
	sub.f32 	%f274, %f272, %f273;
	add.f32 	%f304, %f271, %f274;
	sub.s32 	%r204, %r203, %r236;
	add.s32 	%r236, %r204, 4;
$L__BB2_47:
	setp.eq.s32 	%p96, %r72, 0;
	@%p96 bra 	$L__BB2_50;
	mul.wide.u32 	%rd65, %r236, 8;
	mul.wide.s32 	%rd66, %r2, 4;
	add.s64 	%rd67, %rd65, %rd66;
	add.s64 	%rd68, %rd67, %rd3;
	add.s64 	%rd76, %rd68, 4;
	neg.s32 	%r238, %r72;
$L__BB2_49:
	.pragma "nounroll";
	ld.global.f32 	%f275, [%rd76];
	ld.global.f32 	%f276, [%rd76+-4];
	sub.f32 	%f277, %f275, %f276;
	add.f32 	%f304, %f304, %f277;
	add.s64 	%rd76, %rd76, 8;
	add.s32 	%r238, %r238, 1;
	setp.ne.s32 	%p97, %r238, 0;
	@%p97 bra 	$L__BB2_49;
$L__BB2_50:
	setp.lt.s32 	%p98, %r79, 1;
	mov.f32 	%f305, 0f00000000;
	@%p98 bra 	$L__BB2_52;
	cvt.rn.f32.u32 	%f279, %r79;
	div.rn.f32 	%f305, %f304, %f279;
$L__BB2_52:
	ld.param.u64 	%rd72, [_Z21evaluateFitnessKernelPfS_S_Piiiiiff_param_1];
	cvt.rn.f32.s32 	%f280, %r78;
	div.rn.f32 	%f281, %f295, %f280;
	mul.f32 	%f282, %f34, %f281;
	mul.f32 	%f283, %f35, %f305;
	sub.f32 	%f284, %f282, %f283;
	cvta.to.global.u64 	%rd69, %rd72;
	mul.wide.s32 	%rd70, %r1, 4;
	add.s64 	%rd71, %rd69, %rd70;
	st.global.f32 	[%rd71], %f284;
$L__BB2_53:
	ret;

}
	// .globl	_Z31adaptiveGeneticOperationsKernelPfS_S_iiffP17curandStateXORWOW
.visible .entry _Z31adaptiveGeneticOperationsKernelPfS_S_iiffP17curandStateXORWOW(
	.param .u64 .ptr .align 1 _Z31adaptiveGeneticOperationsKernelPfS_S_iiffP17curandStateXORWOW_param_0,
	.param .u64 .ptr .align 1 _Z31adaptiveGeneticOperationsKernelPfS_S_iiffP17curandStateXORWOW_param_1,
	.param .u64 .ptr .align 1 _Z31adaptiveGeneticOperationsKernelPfS_S_iiffP17curandStateXORWOW_param_2,
	.param .u32 _Z31adaptiveGeneticOperationsKernelPfS_S_iiffP17curandStateXORWOW_param_3,
	.param .u32 _Z31adaptiveGeneticOperationsKernelPfS_S_iiffP17curandStateXORWOW_param_4,
	.param .f32 _Z31adaptiveGeneticOperationsKernelPfS_S_iiffP17curandStateXORWOW_param_5,
	.param .f32 _Z31adaptiveGeneticOperationsKernelPfS_S_iiffP17curandStateXORWOW_param_6,
	.param .u64 .ptr .align 1 _Z31adaptiveGeneticOperationsKernelPfS_S_iiffP17curandStateXORWOW_param_7
)
{
	.reg .pred 	%p<34>;
	.reg .b32 	%r<318>;
	.reg .b32 	%f<134>;
	.reg .b64 	%rd<47>;
	.reg .b64 	%fd<2>;

	ld.param.u64 	%rd7, [_Z31adaptiveGeneticOperationsKernelPfS_S_iiffP17curandStateXORWOW_param_0];
	ld.param.u64 	%rd8, [_Z31adaptiveGeneticOperationsKernelPfS_S_iiffP17curandStateXORWOW_param_1];
	ld.param.u32 	%r121, [_Z31adaptiveGeneticOperationsKernelPfS_S_iiffP17curandStateXORWOW_param_3];
	ld.param.u32 	%r122, [_Z31adaptiveGeneticOperationsKernelPfS_S_iiffP17curandStateXORWOW_param_4];
	cvta.to.global.u64 	%rd1, %rd8;
	cvta.to.global.u64 	%rd2, %rd7;
	mov.u32 	%r123, %ctaid.x;
	mov.u32 	%r124, %ntid.x;
	mov.u32 	%r125, %tid.x;
	mad.lo.s32 	%r1, %r123, %r124, %r125;
	setp.ge.s32 	%p1, %r1, %r121;
	@%p1 bra 	$L__BB3_33;
	ld.param.u64 	%rd46, [_Z31adaptiveGeneticOperationsKernelPfS_S_iiffP17curandStateXORWOW_param_7];
	ld.param.u64 	%rd45, [_Z31adaptiveGeneticOperationsKernelPfS_S_iiffP17curandStateXORWOW_param_2];
	cvta.to.global.u64 	%rd9, %rd46;
	cvta.to.global.u64 	%rd10, %rd45;
	mul.wide.s32 	%rd11, %r1, 48;
	add.s64 	%rd3, %rd9, %rd11;
	ld.global.v2.u32 	{%r2, %r126}, [%rd3];
	ld.global.v2.u32 	{%r127, %r128}, [%rd3+8];
	ld.global.v2.u32 	{%r129, %r3}, [%rd3+16];
	ld.global.v2.u32 	{%r302, %r5}, [%rd3+24];
	ld.global.f32 	%f132, [%rd3+32];
	ld.global.f64 	%fd1, [%rd3+40];
	shr.u32 	%r130, %r126, 2;
	xor.b32  	%r131, %r130, %r126;
	shl.b32 	%r132, %r3, 4;
	shl.b32 	%r133, %r131, 1;
	xor.b32  	%r134, %r132, %r133;
	xor.b32  	%r135, %r134, %r3;
	xor.b32  	%r307, %r135, %r131;
	add.s32 	%r136, %r2, %r307;
	add.s32 	%r137, %r136, 362437;
	rem.u32 	%r138, %r137, %r121;
	shr.u32 	%r139, %r127, 2;
	xor.b32  	%r140, %r139, %r127;
	shl.b32 	%r141, %r307, 4;
	shl.b32 	%r142, %r140, 1;
	xor.b32  	%r143, %r142, %r141;
	xor.b32  	%r144, %r143, %r140;
	xor.b32  	%r306, %r144, %r307;
	add.s32 	%r145, %r2, %r306;
	add.s32 	%r146, %r145, 724874;
	rem.u32 	%r147, %r146, %r121;
	mul.wide.s32 	%rd12, %r138, 4;
	add.s64 	%rd13, %rd10, %rd12;
	ld.global.f32 	%f17, [%rd13];
	mul.wide.s32 	%rd14, %r147, 4;
	add.s64 	%rd15, %rd10, %rd14;
	ld.global.f32 	%f18, [%rd15];
	setp.gt.f32 	%p2, %f17, %f18;
	selp.b32 	%r8, %r138, %r147, %p2;
	shr.u32 	%r148, %r128, 2;
	xor.b32  	%r149, %r148, %r128;
	shl.b32 	%r150, %r306, 4;
	shl.b32 	%r151, %r149, 1;
	xor.b32  	%r152, %r151, %r150;
	xor.b32  	%r153, %r152, %r149;
	xor.b32  	%r9, %r153, %r306;
	add.s32 	%r154, %r2, %r9;
	add.s32 	%r155, %r154, 1087311;
	rem.u32 	%r156, %r155, %r121;
	shr.u32 	%r157, %r129, 2;
	xor.b32  	%r158, %r157, %r129;
	shl.b32 	%r159, %r9, 4;
	shl.b32 	%r160, %r158, 1;
	xor.b32  	%r161, %r160, %r159;
	xor.b32  	%r162, %r161, %r158;
	xor.b32  	%r10, %r162, %r9;
	add.s32 	%r163, %r2, %r10;
	add.s32 	%r164, %r163, 1449748;
	rem.u32 	%r165, %r164, %r121;
	mul.wide.s32 	%rd16, %r156, 4;
	add.s64 	%rd17, %rd10, %rd16;
	ld.global.f32 	%f19, [%rd17];
	mul.wide.s32 	%rd18, %r165, 4;
	add.s64 	%rd19, %rd10, %rd18;
	ld.global.f32 	%f20, [%rd19];
	setp.gt.f32 	%p3, %f19, %f20;
	selp.b32 	%r11, %r156, %r165, %p3;
	setp.lt.s32 	%p4, %r122, 1;
	@%p4 bra 	$L__BB3_14;
	mul.lo.s32 	%r12, %r8, %r122;
	mul.lo.s32 	%r13, %r122, %r1;
	setp.lt.u32 	%p5, %r122, 16;
	mov.b32 	%r261, 0;
	@%p5 bra 	$L__BB3_5;
	and.b32  	%r167, %r122, 2147483632;
	neg.s32 	%r259, %r167;
	mov.u32 	%r257, %r13;
	mov.u32 	%r258, %r12;
$L__BB3_4:
	.pragma "nounroll";
	and.b32  	%r261, %r122, 2147483632;
	mul.wide.s32 	%rd20, %r258, 4;
	add.s64 	%rd21, %rd2, %rd20;
	mul.wide.s32 	%rd22, %r257, 4;
	add.s64 	%rd23, %rd1, %rd22;
	ld.global.f32 	%f21, [%rd21];
	st.global.f32 	[%rd23], %f21;
	ld.global.f32 	%f22, [%rd21+4];
	st.global.f32 	[%rd23+4], %f22;
	ld.global.f32 	%f23, [%rd21+8];
	st.global.f32 	[%rd23+8], %f23;
	ld.global.f32 	%f24, [%rd21+12];
	st.global.f32 	[%rd23+12], %f24;
	ld.global.f32 	%f25, [%rd21+16];
	st.global.f32 	[%rd23+16], %f25;
	ld.global.f32 	%f26, [%rd21+20];
	st.global.f32 	[%rd23+20], %f26;
	ld.global.f32 	%f27, [%rd21+24];
	st.global.f32 	[%rd23+24], %f27;
	ld.global.f32 	%f28, [%rd21+28];
	st.global.f32 	[%rd23+28], %f28;
	ld.global.f32 	%f29, [%rd21+32];
	st.global.f32 	[%rd23+32], %f29;
	ld.global.f32 	%f30, [%rd21+36];
	st.global.f32 	[%rd23+36], %f30;
	ld.global.f32 	%f31, [%rd21+40];
	st.global.f32 	[%rd23+40], %f31;
	ld.global.f32 	%f32, [%rd21+44];
	st.global.f32 	[%rd23+44], %f32;
	ld.global.f32 	%f33, [%rd21+48];
	st.global.f32 	[%rd23+48], %f33;
	ld.global.f32 	%f34, [%rd21+52];
	st.global.f32 	[%rd23+52], %f34;
	ld.global.f32 	%f35, [%rd21+56];
	st.global.f32 	[%rd23+56], %f35;
	ld.global.f32 	%f36, [%rd21+60];
	st.global.f32 	[%rd23+60], %f36;
	add.s32 	%r259, %r259, 16;
	add.s32 	%r258, %r258, 16;
	add.s32 	%r257, %r257, 16;
	setp.ne.s32 	%p6, %r259, 0;
	@%p6 bra 	$L__BB3_4;
$L__BB3_5:
	and.b32  	%r23, %r122, 15;
	setp.eq.s32 	%p7, %r23, 0;
	@%p7 bra 	$L__BB3_14;
	and.b32  	%r24, %r122, 7;
	setp.lt.u32 	%p8, %r23, 8;
	@%p8 bra 	$L__BB3_8;
	add.s32 	%r168, %r261, %r12;
	mul.wide.s32 	%rd24, %r168, 4;
	add.s64 	%rd25, %rd2, %rd24;
	ld.global.f32 	%f37, [%rd25];
	add.s32 	%r169, %r261, %r13;
	mul.wide.s32 	%rd26, %r169, 4;
	add.s64 	%rd27, %rd1, %rd26;
	st.global.f32 	[%rd27], %f37;
	ld.global.f32 	%f38, [%rd25+4];
	st.global.f32 	[%rd27+4], %f38;
	ld.global.f32 	%f39, [%rd25+8];
	st.global.f32 	[%rd27+8], %f39;
	ld.global.f32 	%f40, [%rd25+12];
	st.global.f32 	[%rd27+12], %f40;
	ld.global.f32 	%f41, [%rd25+16];
	st.global.f32 	[%rd27+16], %f41;
	ld.global.f32 	%f42, [%rd25+20];
	st.global.f32 	[%rd27+20], %f42;
	ld.global.f32 	%f43, [%rd25+24];
	st.global.f32 	[%rd27+24], %f43;
	ld.global.f32 	%f44, [%rd25+28];
	st.global.f32 	[%rd27+28], %f44;
	add.s32 	%r261, %r261, 8;
$L__BB3_8:
	setp.eq.s32 	%p9, %r24, 0;
	@%p9 bra 	$L__BB3_14;
	and.b32  	%r27, %r122, 3;
	setp.lt.u32 	%p10, %r24, 4;
	@%p10 bra 	$L__BB3_11;
	add.s32 	%r170, %r261, %r12;
	mul.wide.s32 	%rd28, %r170, 4;
	add.s64 	%rd29, %rd2, %rd28;
	ld.global.f32 	%f45, [%rd29];
	add.s32 	%r171, %r261, %r13;
	mul.wide.s32 	%rd30, %r171, 4;
	add.s64 	%rd31, %rd1, %rd30;
	st.global.f32 	[%rd31], %f45;
	ld.global.f32 	%f46, [%rd29+4];
	st.global.f32 	[%rd31+4], %f46;
	ld.global.f32 	%f47, [%rd29+8];
	st.global.f32 	[%rd31+8], %f47;
	ld.global.f32 	%f48, [%rd29+12];
	st.global.f32 	[%rd31+12], %f48;
	add.s32 	%r261, %r261, 4;
$L__BB3_11:
	setp.eq.s32 	%p11, %r27, 0;
	@%p11 bra 	$L__BB3_14;
	add.s32 	%r265, %r261, %r13;
	add.s32 	%r264, %r261, %r12;
	neg.s32 	%r263, %r27;
$L__BB3_13:
	.pragma "nounroll";
	mul.wide.s32 	%rd32, %r265, 4;
	add.s64 	%rd33, %rd1, %rd32;
	mul.wide.s32 	%rd34, %r264, 4;
	add.s64 	%rd35, %rd2, %rd34;
	ld.global.f32 	%f49, [%rd35];
	st.global.f32 	[%rd33], %f49;
	add.s32 	%r265, %r265, 1;
	add.s32 	%r264, %r264, 1;
	add.s32 	%r263, %r263, 1;
	setp.ne.s32 	%p12, %r263, 0;
	@%p12 bra 	$L__BB3_13;
$L__BB3_14:
	ld.param.f32 	%f126, [_Z31adaptiveGeneticOperationsKernelPfS_S_iiffP17curandStateXORWOW_param_6];
	shr.u32 	%r172, %r3, 2;
	xor.b32  	%r173, %r172, %r3;
	shl.b32 	%r174, %r10, 4;
	shl.b32 	%r175, %r173, 1;
	xor.b32  	%r176, %r175, %r174;
	xor.b32  	%r177, %r176, %r173;
	xor.b32  	%r39, %r177, %r10;
	add.s32 	%r308, %r2, 1812185;
	add.s32 	%r178, %r39, %r308;
	cvt.rn.f32.u32 	%f50, %r178;
	fma.rn.f32 	%f51, %f50, 0f2F800000, 0f2F000000;
	setp.geu.f32 	%p13, %f51, %f126;
	mov.u32 	%r303, %r39;
	mov.u32 	%r304, %r10;
	mov.u32 	%r305, %r9;
	@%p13 bra 	$L__BB3_21;
	shr.u32 	%r179, %r307, 2;
	xor.b32  	%r180, %r179, %r307;
	shl.b32 	%r181, %r39, 4;
	shl.b32 	%r182, %r180, 1;
	xor.b32  	%r183, %r182, %r181;
	xor.b32  	%r184, %r183, %r180;
	xor.b32  	%r304, %r184, %r39;
	add.s32 	%r185, %r2, %r304;
	add.s32 	%r186, %r185, 2174622;
	rem.u32 	%r187, %r186, %r122;
	shr.u32 	%r189, %r306, 2;
	xor.b32  	%r190, %r189, %r306;
	shl.b32 	%r191, %r304, 4;
	shl.b32 	%r192, %r190, 1;
	xor.b32  	%r193, %r192, %r191;
	xor.b32  	%r194, %r193, %r190;
	xor.b32  	%r303, %r194, %r304;
	add.s32 	%r308, %r2, 2537059;
	add.s32 	%r195, %r303, %r308;
	rem.u32 	%r196, %r195, %r122;
	min.s32 	%r44, %r187, %r196;
	max.s32 	%r45, %r187, %r196;
	mul.lo.s32 	%r46, %r11, %r122;
	mul.lo.s32 	%r47, %r122, %r1;
	min.s32 	%r198, %r187, %r196;
	sub.s32 	%r200, %r45, %r198;
	add.s32 	%r201, %r200, 1;
	and.b32  	%r48, %r201, 3;
	setp.eq.s32 	%p14, %r48, 0;
	mov.u32 	%r268, %r44;
	@%p14 bra 	$L__BB3_18;
	neg.s32 	%r266, %r48;
	mov.u32 	%r268, %r44;
$L__BB3_17:
	.pragma "nounroll";
	add.s32 	%r202, %r268, %r46;
	mul.wide.s32 	%rd36, %r202, 4;
	add.s64 	%rd37, %rd2, %rd36;
	ld.global.f32 	%f52, [%rd37];
	add.s32 	%r203, %r268, %r47;
	mul.wide.s32 	%rd38, %r203, 4;
	add.s64 	%rd39, %rd1, %rd38;
	st.global.f32 	[%rd39], %f52;
	add.s32 	%r268, %r268, 1;
	add.s32 	%r266, %r266, 1;
	setp.ne.s32 	%p15, %r266, 0;
	@%p15 bra 	$L__BB3_17;
$L__BB3_18:
	sub.s32 	%r204, %r45, %r44;
	setp.lt.u32 	%p16, %r204, 3;
	mov.u32 	%r305, %r39;
	mov.u32 	%r306, %r10;
	mov.u32 	%r307, %r9;
	@%p16 bra 	$L__BB3_21;
	add.s32 	%r270, %r268, %r47;
	add.s32 	%r269, %r268, %r46;
$L__BB3_20:
	mul.wide.s32 	%rd40, %r269, 4;
	add.s64 	%rd41, %rd2, %rd40;
	ld.global.f32 	%f53, [%rd41];
	mul.wide.s32 	%rd42, %r270, 4;
	add.s64 	%rd43, %rd1, %rd42;
	st.global.f32 	[%rd43], %f53;
	ld.global.f32 	%f54, [%rd41+4];
	st.global.f32 	[%rd43+4], %f54;
	ld.global.f32 	%f55, [%rd41+8];
	st.global.f32 	[%rd43+8], %f55;
	ld.global.f32 	%f56, [%rd41+12];
	st.global.f32 	[%rd43+12], %f56;
	add.s32 	%r60, %r268, 4;
	add.s32 	%r205, %r268, 3;
	add.s32 	%r270, %r270, 4;
	add.s32 	%r269, %r269, 4;
	setp.lt.s32 	%p17, %r205, %r45;
	mov.u32 	%r268, %r60;
	mov.u32 	%r305, %r39;
	mov.u32 	%r306, %r10;
	mov.u32 	%r307, %r9;
	@%p17 bra 	$L__BB3_20;
$L__BB3_21:
	setp.lt.s32 	%p18, %r122, 1;
	@%p18 bra 	$L__BB3_32;
	mul.lo.s32 	%r278, %r122, %r1;
	neg.s32 	%r279, %r122;
	mov.b32 	%r280, 0;
$L__BB3_23:
	mov.u32 	%r80, %r303;
	mov.u32 	%r79, %r304;
	mov.u32 	%r292, %r305;
	mov.u32 	%r293, %r306;
	mov.u32 	%r75, %r308;
	ld.param.f32 	%f125, [_Z31adaptiveGeneticOperationsKernelPfS_S_iiffP17curandStateXORWOW_param_5];
	shr.u32 	%r207, %r307, 2;
	xor.b32  	%r208, %r207, %r307;
	shl.b32 	%r209, %r80, 4;
	shl.b32 	%r210, %r208, 1;
	xor.b32  	%r211, %r209, %r210;
	xor.b32  	%r212, %r211, %r80;
	xor.b32  	%r303, %r212, %r208;
	add.s32 	%r308, %r75, 362437;
	add.s32 	%r213, %r303, %r308;
	cvt.rn.f32.u32 	%f57, %r213;
	fma.rn.f32 	%f58, %f57, 0f2F800000, 0f2F000000;
	setp.geu.f32 	%p19, %f58, %f125;
	mov.u32 	%r304, %r80;
	mov.u32 	%r305, %r79;
	mov.u32 	%r306, %r292;
	mov.u32 	%r307, %r293;
	@%p19 bra 	$L__BB3_31;
	mul.wide.s32 	%rd44, %r278, 4;
	add.s64 	%rd4, %rd1, %rd44;
	and.b32  	%r214, %r280, 1;
	setp.eq.b32 	%p20, %r214, 1;
	@%p20 bra 	$L__BB3_28;
	ld.global.f32 	%f3, [%rd4+4];
	setp.eq.s32 	%p27, %r302, 1;
	mov.b32 	%r302, 0;
	mov.u32 	%r304, %r80;
	mov.u32 	%r305, %r79;
	mov.f32 	%f129, %f132;
	@%p27 bra 	$L__BB3_27;
	shr.u32 	%r238, %r293, 2;
	xor.b32  	%r239, %r238, %r293;
	shl.b32 	%r240, %r303, 4;
	shl.b32 	%r241, %r239, 1;
	xor.b32  	%r242, %r241, %r240;
	xor.b32  	%r243, %r242, %r239;
	xor.b32  	%r304, %r243, %r303;
	add.s32 	%r244, %r75, %r304;
	add.s32 	%r245, %r244, 724874;
	shr.u32 	%r246, %r292, 2;
	xor.b32  	%r247, %r246, %r292;
	shl.b32 	%r248, %r304, 4;
	shl.b32 	%r249, %r247, 1;
	xor.b32  	%r250, %r249, %r248;
	xor.b32  	%r251, %r250, %r247;
	xor.b32  	%r316, %r251, %r304;
	add.s32 	%r308, %r75, 1087311;
	add.s32 	%r252, %r316, %r308;
	cvt.rn.f32.u32 	%f92, %r245;
	fma.rn.f32 	%f93, %f92, 0f2F800000, 0f2F000000;
	cvt.rn.f32.u32 	%f94, %r252;
	fma.rn.f32 	%f95, %f94, 0f30C90FDB, 0f30490FDB;
	setp.lt.f32 	%p28, %f93, 0f00800000;
	mul.f32 	%f96, %f93, 0f4B000000;
	selp.f32 	%f97, %f96, %f93, %p28;
	selp.f32 	%f98, 0fC1B80000, 0f00000000, %p28;
	mov.b32 	%r253, %f97;
	add.s32 	%r254, %r253, -1059760811;
	and.b32  	%r255, %r254, -8388608;
	sub.s32 	%r256, %r253, %r255;
	mov.b32 	%f99, %r256;
	cvt.rn.f32.s32 	%f100, %r255;
	fma.rn.f32 	%f101, %f100, 0f34000000, %f98;
	add.f32 	%f102, %f99, 0fBF800000;
	fma.rn.f32 	%f103, %f102, 0fBE055027, 0f3E1039F6;
	fma.rn.f32 	%f104, %f103, %f102, 0fBDF8CDCC;
	fma.rn.f32 	%f105, %f104, %f102, 0f3E0F2955;
	fma.rn.f32 	%f106, %f105, %f102, 0fBE2AD8B9;
	fma.rn.f32 	%f107, %f106, %f102, 0f3E4CED0B;
	fma.rn.f32 	%f108, %f107, %f102, 0fBE7FFF22;
	fma.rn.f32 	%f109, %f108, %f102, 0f3EAAAA78;
	fma.rn.f32 	%f110, %f109, %f102, 0fBF000000;
	mul.f32 	%f111, %f102, %f110;
	fma.rn.f32 	%f112, %f111, %f102, %f102;
	fma.rn.f32 	%f113, %f101, 0f3F317218, %f112;
	setp.gt.u32 	%p29, %r253, 2139095039;
	fma.rn.f32 	%f114, %f97, 0f7F800000, 0f7F800000;
	selp.f32 	%f115, %f114, %f113, %p29;
	setp.eq.f32 	%p30, %f97, 0f00000000;
	mul.f32 	%f116, %f115, 0fC0000000;
	selp.f32 	%f117, 0f7F800000, %f116, %p30;
	sqrt.rn.f32 	%f118, %f117;
	sin.approx.f32 	%f119, %f95;
	cos.approx.f32 	%f120, %f95;
	mul.f32 	%f129, %f118, %f119;
	mul.f32 	%f132, %f118, %f120;
	mov.b32 	%r302, 1;
	mov.u32 	%r305, %r303;
	mov.u32 	%r292, %r80;
	mov.u32 	%r293, %r79;
	mov.u32 	%r303, %r316;
$L__BB3_27:
	ld.global.f32 	%f121, [%rd4];
	fma.rn.f32 	%f122, %f129, 0f3DCCCCCD, %f121;
	setp.lt.f32 	%p31, %f122, 0f00000000;
	selp.f32 	%f123, 0f00000000, %f122, %p31;
	setp.gt.f32 	%p32, %f123, %f3;
	selp.f32 	%f124, %f3, %f123, %p32;
	st.global.f32 	[%rd4], %f124;
	mov.u32 	%r306, %r292;
	mov.u32 	%r307, %r293;
	bra.uni 	$L__BB3_31;
$L__BB3_28:
	ld.global.f32 	%f8, [%rd4+-4];
	setp.eq.s32 	%p21, %r302, 1;
	mov.b32 	%r302, 0;
	mov.u32 	%r304, %r80;
	mov.u32 	%r305, %r79;
	mov.f32 	%f131, %f132;
	@%p21 bra 	$L__BB3_30;
	shr.u32 	%r217, %r293, 2;
	xor.b32  	%r218, %r217, %r293;
	shl.b32 	%r219, %r303, 4;
	shl.b32 	%r220, %r218, 1;
	xor.b32  	%r221, %r220, %r219;
	xor.b32  	%r222, %r221, %r218;
	xor.b32  	%r304, %r222, %r303;
	add.s32 	%r223, %r75, %r304;
	add.s32 	%r224, %r223, 724874;
	shr.u32 	%r225, %r292, 2;
	xor.b32  	%r226, %r225, %r292;
	shl.b32 	%r227, %r304, 4;
	shl.b32 	%r228, %r226, 1;
	xor.b32  	%r229, %r228, %r227;
	xor.b32  	%r230, %r229, %r226;
	xor.b32  	%r317, %r230, %r304;
	add.s32 	%r308, %r75, 1087311;
	add.s32 	%r231, %r317, %r308;
	cvt.rn.f32.u32 	%f59, %r224;
	fma.rn.f32 	%f60, %f59, 0f2F800000, 0f2F000000;
	cvt.rn.f32.u32 	%f61, %r231;
	fma.rn.f32 	%f62, %f61, 0f30C90FDB, 0f30490FDB;
	setp.lt.f32 	%p22, %f60, 0f00800000;
	mul.f32 	%f63, %f60, 0f4B000000;
	selp.f32 	%f64, %f63, %f60, %p22;
	selp.f32 	%f65, 0fC1B80000, 0f00000000, %p22;
	mov.b32 	%r232, %f64;
	add.s32 	%r233, %r232, -1059760811;
	and.b32  	%r234, %r233, -8388608;
	sub.s32 	%r235, %r232, %r234;
	mov.b32 	%f66, %r235;
	cvt.rn.f32.s32 	%f67, %r234;
	fma.rn.f32 	%f68, %f67, 0f34000000, %f65;
	add.f32 	%f69, %f66, 0fBF800000;
	fma.rn.f32 	%f70, %f69, 0fBE055027, 0f3E1039F6;
	fma.rn.f32 	%f71, %f70, %f69, 0fBDF8CDCC;
	fma.rn.f32 	%f72, %f71, %f69, 0f3E0F2955;
	fma.rn.f32 	%f73, %f72, %f69, 0fBE2AD8B9;
	fma.rn.f32 	%f74, %f73, %f69, 0f3E4CED0B;
	fma.rn.f32 	%f75, %f74, %f69, 0fBE7FFF22;
	fma.rn.f32 	%f76, %f75, %f69, 0f3EAAAA78;
	fma.rn.f32 	%f77, %f76, %f69, 0fBF000000;
	mul.f32 	%f78, %f69, %f77;
	fma.rn.f32 	%f79, %f78, %f69, %f69;
	fma.rn.f32 	%f80, %f68, 0f3F317218, %f79;
	setp.gt.u32 	%p23, %r232, 2139095039;
	fma.rn.f32 	%f81, %f64, 0f7F800000, 0f7F800000;
	selp.f32 	%f82, %f81, %f80, %p23;
	setp.eq.f32 	%p24, %f64, 0f00000000;
	mul.f32 	%f83, %f82, 0fC0000000;
	selp.f32 	%f84, 0f7F800000, %f83, %p24;
	sqrt.rn.f32 	%f85, %f84;
	sin.approx.f32 	%f86, %f62;
	cos.approx.f32 	%f87, %f62;
	mul.f32 	%f131, %f85, %f86;
	mul.f32 	%f132, %f85, %f87;
	mov.b32 	%r302, 1;
	mov.u32 	%r305, %r303;
	mov.u32 	%r292, %r80;
	mov.u32 	%r293, %r79;
	mov.u32 	%r303, %r317;
$L__BB3_30:
	ld.global.f32 	%f88, [%rd4];
	fma.rn.f32 	%f89, %f131, 0f3DCCCCCD, %f88;
	setp.lt.f32 	%p25, %f89, %f8;
	selp.f32 	%f90, %f8, %f89, %p25;
	setp.gt.f32 	%p26, %f90, 0f3F800000;
	selp.f32 	%f91, 0f3F800000, %f90, %p26;
	st.global.f32 	[%rd4], %f91;
	mov.u32 	%r306, %r292;
	mov.u32 	%r307, %r293;
$L__BB3_31:
	add.s32 	%r280, %r280, 1;
	add.s32 	%r279, %r279, 1;
	setp.ne.s32 	%p33, %r279, 0;
	add.s32 	%r278, %r278, 1;
	@%p33 bra 	$L__BB3_23;
$L__BB3_32:
	st.global.v2.u32 	[%rd3], {%r308, %r307};
	st.global.v2.u32 	[%rd3+8], {%r306, %r305};
	st.global.v2.u32 	[%rd3+16], {%r304, %r303};
	st.global.v2.u32 	[%rd3+24], {%r302, %r5};
	st.global.f32 	[%rd3+32], %f132;
	st.global.f64 	[%rd3+40], %fd1;
$L__BB3_33:
	ret;

}


// ===== COMPILED SASS (sm_100) =====

	.target	sm_100

	.elftype	@"ET_EXEC"


//--------------------- .note.nv.tkinfo           --------------------------
	.section	.note.nv.tkinfo,"",@"SHT_NOTE"
	.sectionflags	@"SHF_NOTE_NV_TKINFO"
	.tkinfo
        /*0018*/ 	.word	0x00000002
        /*0030*/ 	.string	""
        /*0030*/ 	.string	"ptxas"
        /*0030*/ 	.string	"Cuda compilation tools, release 13.0, V13.0.88"
        /*0030*/ 	.string	"Build cuda_13.0.r13.0/compiler.36424714_0"
        /*0030*/ 	.string	"-arch sm_100 -m 64 "



//--------------------- .note.nv.cuinfo           --------------------------
	.section	.note.nv.cuinfo,"",@"SHT_NOTE"
	.sectionflags	@"SHF_NOTE_NV_CUINFO"
        /*0018*/ 	.short	0x0002
        /*001a*/ 	.short	0x0064
        /*001c*/ 	.short	0x0082
	.zero		2


//--------------------- .nv.info                  --------------------------
	.section	.nv.info,"",@"SHT_CUDA_INFO"
	.align	4


	//----- nvinfo : EIATTR_REGCOUNT
	.align		4
        /*0000*/ 	.byte	0x04, 0x2f
        /*0002*/ 	.short	(.L_10 - .L_9)
	.align		4
.L_9:
        /*0004*/ 	.word	index@(_Z24calculateDiversityKernelPfiiS_)
        /*0008*/ 	.word	0x00000020


	//----- nvinfo : EIATTR_FRAME_SIZE
	.align		4
.L_10:
        /*000c*/ 	.byte	0x04, 0x11
        /*000e*/ 	.short	(.L_12 - .L_11)
	.align		4
.L_11:
        /*0010*/ 	.word	index@($__internal_2_$__cuda_sm20_sqrt_rn_f32_slowpath)
        /*0014*/ 	.word	0x00000000


	//----- nvinfo : EIATTR_FRAME_SIZE
	.align		4
.L_12:
        /*0018*/ 	.byte	0x04, 0x11
        /*001a*/ 	.short	(.L_14 - .L_13)
	.align		4
.L_13:
        /*001c*/ 	.word	index@(_Z24calculateDiversityKernelPfiiS_)
        /*0020*/ 	.word	0x00000000


	//----- nvinfo : EIATTR_REGCOUNT
	.align		4
.L_14:
        /*0024*/ 	.byte	0x04, 0x2f
        /*0026*/ 	.short	(.L_16 - .L_15)
	.align		4
.L_15:
        /*0028*/ 	.word	index@(_Z28initializeRandomStatesKernelP17curandStateXORWOWm)
        /*002c*/ 	.word	0x0000001f


	//----- nvinfo : EIATTR_FRAME_SIZE
	.align		4
.L_16:
        /*0030*/ 	.byte	0x04, 0x11
        /*0032*/ 	.short	(.L_18 - .L_17)
	.align		4
.L_17:
        /*0034*/ 	.word	index@(_Z28initializeRandomStatesKernelP17curandStateXORWOWm)
        /*0038*/ 	.word	0x00000000


	//----- nvinfo : EIATTR_REGCOUNT
	.align		4
.L_18:
        /*003c*/ 	.byte	0x04, 0x2f
        /*003e*/ 	.short	(.L_20 - .L_19)
	.align		4
.L_19:
        /*0040*/ 	.word	index@(_Z21evaluateFitnessKernelPfS_S_Piiiiiff)
        /*0044*/ 	.word	0x00000020


	//----- nvinfo : EIATTR_FRAME_SIZE
	.align		4
.L_20:
        /*0048*/ 	.byte	0x04, 0x11
        /*004a*/ 	.short	(.L_22 - .L_21)
	.align		4
.L_21:
        /*004c*/ 	.word	index@($__internal_1_$__cuda_sm3x_div_rn_noftz_f32_slowpath)
        /*0050*/ 	.word	0x00000000


	//----- nvinfo : EIATTR_FRAME_SIZE
	.align		4
.L_22:
        /*0054*/ 	.byte	0x04, 0x11
        /*0056*/ 	.short	(.L_24 - .L_23)
	.align		4
.L_23:
        /*0058*/ 	.word	index@(_Z21evaluateFitnessKernelPfS_S_Piiiiiff)
        /*005c*/ 	.word	0x00000000


	//----- nvinfo : EIATTR_REGCOUNT
	.align		4
.L_24:
        /*0060*/ 	.byte	0x04, 0x2f
        /*0062*/ 	.short	(.L_26 - .L_25)
	.align		4
.L_25:
        /*0064*/ 	.word	index@(_Z31adaptiveGeneticOperationsKernelPfS_S_iiffP17curandStateXORWOW)
        /*0068*/ 	.word	0x00000020


	//----- nvinfo : EIATTR_FRAME_SIZE
	.align		4
.L_26:
        /*006c*/ 	.byte	0x04, 0x11
        /*006e*/ 	.short	(.L_28 - .L_27)
	.align		4
.L_27:
        /*0070*/ 	.word	index@($__internal_0_$__cuda_sm20_sqrt_rn_f32_slowpath)
        /*0074*/ 	.word	0x00000000


	//----- nvinfo : EIATTR_FRAME_SIZE
	.align		4
.L_28:
        /*0078*/ 	.byte	0x04, 0x11
        /*007a*/ 	.short	(.L_30 - .L_29)
	.align		4
.L_29:
        /*007c*/ 	.word	index@(_Z31adaptiveGeneticOperationsKernelPfS_S_iiffP17curandStateXORWOW)
        /*0080*/ 	.word	0x00000000


	//----- nvinfo : EIATTR_MIN_STACK_SIZE
	.align		4
.L_30:
        /*0084*/ 	.byte	0x04, 0x12
        /*0086*/ 	.short	(.L_32 - .L_31)
	.align		4
.L_31:
        /*0088*/ 	.word	index@(_Z31adaptiveGeneticOperationsKernelPfS_S_iiffP17curandStateXORWOW)
        /*008c*/ 	.word	0x00000000


	//----- nvinfo : EIATTR_MIN_STACK_SIZE
	.align		4
.L_32:
        /*0090*/ 	.byte	0x04, 0x12
        /*0092*/ 	.short	(.L_34 - .L_33)
	.align		4
.L_33:
        /*0094*/ 	.word	index@(_Z21evaluateFitnessKernelPfS_S_Piiiiiff)
        /*0098*/ 	.word	0x00000000


	//----- nvinfo : EIATTR_MIN_STACK_SIZE
	.align		4
.L_34:
        /*009c*/ 	.byte	0x04, 0x12
        /*009e*/ 	.short	(.L_36 - .L_35)
	.align		4
.L_35:
        /*00a0*/ 	.word	index@(_Z28initializeRandomStatesKernelP17curandStateXORWOWm)
        /*00a4*/ 	.word	0x00000000


	//----- nvinfo : EIATTR_MIN_STACK_SIZE
	.align		4
.L_36:
        /*00a8*/ 	.byte	0x04, 0x12
        /*00aa*/ 	.short	(.L_38 - .L_37)
	.align		4
.L_37:
        /*00ac*/ 	.word	index@(_Z24calculateDiversityKernelPfiiS_)
        /*00b0*/ 	.word	0x00000000
.L_38:


//--------------------- .nv.compat                --------------------------
	.section	.nv.compat,"",@"SHT_CUDA_COMPAT_INFO"
	.align	4
        /*0000*/ 	.byte	0x02, 0x09, 0x00, 0x00, 0x02, 0x02, 0x01, 0x00, 0x02, 0x05, 0x05, 0x00, 0x03, 0x07, 0x01, 0x01
        /*0010*/ 	.byte	0x02, 0x03, 0x00, 0x00, 0x02, 0x06, 0x01, 0x00, 0x04, 0x0b, 0x08, 0x00, 0x01, 0x00, 0x00, 0x00
        /*0020*/ 	.byte	0x00, 0x00, 0x00, 0x00


//--------------------- .nv.info._Z31adaptiveGeneticOperationsKernelPfS_S_iiffP17curandStateXORWOW --------------------------
	.section	.nv.info._Z31adaptiveGeneticOperationsKernelPfS_S_iiffP17curandStateXORWOW,"",@"SHT_CUDA_INFO"
	.sectionflags	@""
	.align	4


	//----- nvinfo : EIATTR_CUDA_API_VERSION
	.align		4
        /*0000*/ 	.byte	0x04, 0x37
        /*0002*/ 	.short	(.L_40 - .L_39)
.L_39:
        /*0004*/ 	.word	0x00000082


	//----- nvinfo : EIATTR_KPARAM_INFO
	.align		4
.L_40:
        /*0008*/ 	.byte	0x04, 0x17
        /*000a*/ 	.short	(.L_42 - .L_41)
.L_41:
        /*000c*/ 	.word	0x00000000
        /*0010*/ 	.short	0x0007
        /*0012*/ 	.short	0x0028
        /*0014*/ 	.byte	0x00, 0xf5, 0x21, 0x00


	//----- nvinfo : EIATTR_KPARAM_INFO
	.align		4
.L_42:
        /*0018*/ 	.byte	0x04, 0x17
        /*001a*/ 	.short	(.L_44 - .L_43)
.L_43:
        /*001c*/ 	.word	0x00000000
        /*0020*/ 	.short	0x0006
        /*0022*/ 	.short	0x0024
        /*0024*/ 	.byte	0x00, 0xf0, 0x11, 0x00


	//----- nvinfo : EIATTR_KPARAM_INFO
	.align		4
.L_44:
        /*0028*/ 	.byte	0x04, 0x17
        /*002a*/ 	.short	(.L_46 - .L_45)
.L_45:
        /*002c*/ 	.word	0x00000000
        /*0030*/ 	.short	0x0005
        /*0032*/ 	.short	0x0020
        /*0034*/ 	.byte	0x00, 0xf0, 0x11, 0x00


	//----- nvinfo : EIATTR_KPARAM_INFO
	.align		4
.L_46:
        /*0038*/ 	.byte	0x04, 0x17
        /*003a*/ 	.short	(.L_48 - .L_47)
.L_47:
        /*003c*/ 	.word	0x00000000
        /*0040*/ 	.short	0x0004
        /*0042*/ 	.short	0x001c
        /*0044*/ 	.byte	0x00, 0xf0, 0x11, 0x00


	//----- nvinfo : EIATTR_KPARAM_INFO
	.align		4
.L_48:
        /*0048*/ 	.byte	0x04, 0x17
        /*004a*/ 	.short	(.L_50 - .L_49)
.L_49:
        /*004c*/ 	.word	0x00000000
        /*0050*/ 	.short	0x0003
        /*0052*/ 	.short	0x0018
        /*0054*/ 	.byte	0x00, 0xf0, 0x11, 0x00


	//----- nvinfo : EIATTR_KPARAM_INFO
	.align		4
.L_50:
        /*0058*/ 	.byte	0x04, 0x17
        /*005a*/ 	.short	(.L_52 - .L_51)
.L_51:
        /*005c*/ 	.word	0x00000000
        /*0060*/ 	.short	0x0002
        /*0062*/ 	.short	0x0010
        /*0064*/ 	.byte	0x00, 0xf5, 0x21, 0x00


	//----- nvinfo : EIATTR_KPARAM_INFO
	.align		4
.L_52:
        /*0068*/ 	.byte	0x04, 0x17
        /*006a*/ 	.short	(.L_54 - .L_53)
.L_53:
        /*006c*/ 	.word	0x00000000
        /*0070*/ 	.short	0x0001
        /*0072*/ 	.short	0x0008
        /*0074*/ 	.byte	0x00, 0xf5, 0x21, 0x00


	//----- nvinfo : EIATTR_KPARAM_INFO
	.align		4
.L_54:
        /*0078*/ 	.byte	0x04, 0x17
        /*007a*/ 	.short	(.L_56 - .L_55)
.L_55:
        /*007c*/ 	.word	0x00000000
        /*0080*/ 	.short	0x0000
        /*0082*/ 	.short	0x0000
        /*0084*/ 	.byte	0x00, 0xf5, 0x21, 0x00


	//----- nvinfo : EIATTR_SPARSE_MMA_MASK
	.align		4
.L_56:
        /*0088*/ 	.byte	0x03, 0x50
        /*008a*/ 	.short	0x0000


	//----- nvinfo : EIATTR_MAXREG_COUNT
	.align		4
        /*008c*/ 	.byte	0x03, 0x1b
        /*008e*/ 	.short	0x00ff


	//----- nvinfo : EIATTR_MERCURY_ISA_VERSION
	.align		4
        /*0090*/ 	.byte	0x03, 0x5f
        /*0092*/ 	.short	0x0101


	//----- nvinfo : EIATTR_VRC_CTA_INIT_COUNT
	.align		4
        /*0094*/ 	.byte	0x02, 0x4a
	.zero		1
	.zero		1


	//----- nvinfo : EIATTR_EXIT_INSTR_OFFSETS
	.align		4
        /*0098*/ 	.byte	0x04, 0x1c
        /*009a*/ 	.short	(.L_58 - .L_57)


	//   ....[0]....
.L_57:
        /*009c*/ 	.word	0x00000070


	//   ....[1]....
        /*00a0*/ 	.word	0x00002260


	//----- nvinfo : EIATTR_CRS_STACK_SIZE
	.align		4
.L_58:
        /*00a4*/ 	.byte	0x04, 0x1e
        /*00a6*/ 	.short	(.L_60 - .L_59)
.L_59:
        /*00a8*/ 	.word	0x00000000


	//----- nvinfo : EIATTR_CBANK_PARAM_SIZE
	.align		4
.L_60:
        /*00ac*/ 	.byte	0x03, 0x19
        /*00ae*/ 	.short	0x0030


	//----- nvinfo : EIATTR_PARAM_CBANK
	.align		4
        /*00b0*/ 	.byte	0x04, 0x0a
        /*00b2*/ 	.short	(.L_62 - .L_61)
	.align		4
.L_61:
        /*00b4*/ 	.word	index@(.nv.constant0._Z31adaptiveGeneticOperationsKernelPfS_S_iiffP17curandStateXORWOW)
        /*00b8*/ 	.short	0x0380
        /*00ba*/ 	.short	0x0030


	//----- nvinfo : EIATTR_SW_WAR
	.align		4
.L_62:
        /*00bc*/ 	.byte	0x04, 0x36
        /*00be*/ 	.short	(.L_64 - .L_63)
.L_63:
        /*00c0*/ 	.word	0x00000008
.L_64:


//--------------------- .nv.info._Z21evaluateFitnessKernelPfS_S_Piiiiiff --------------------------
	.section	.nv.info._Z21evaluateFitnessKernelPfS_S_Piiiiiff,"",@"SHT_CUDA_INFO"
	.sectionflags	@""
	.align	4


	//----- nvinfo : EIATTR_CUDA_API_VERSION
	.align		4
        /*0000*/ 	.byte	0x04, 0x37
        /*0002*/ 	.short	(.L_66 - .L_65)
.L_65:
        /*0004*/ 	.word	0x00000082


	//----- nvinfo : EIATTR_KPARAM_INFO
	.align		4
.L_66:
        /*0008*/ 	.byte	0x04, 0x17
        /*000a*/ 	.short	(.L_68 - .L_67)
.L_67:
        /*000c*/ 	.word	0x00000000
        /*0010*/ 	.short	0x0009
        /*0012*/ 	.short	0x0034
        /*0014*/ 	.byte	0x00, 0xf0, 0x11, 0x00


	//----- nvinfo : EIATTR_KPARAM_INFO
	.align		4
.L_68:
        /*0018*/ 	.byte	0x04, 0x17
        /*001a*/ 	.short	(.L_70 - .L_69)
.L_69:
        /*001c*/ 	.word	0x00000000
        /*0020*/ 	.short	0x0008
        /*0022*/ 	.short	0x0030
        /*0024*/ 	.byte	0x00, 0xf0, 0x11, 0x00


	//----- nvinfo : EIATTR_KPARAM_INFO
	.align		4
.L_70:
        /*0028*/ 	.byte	0x04, 0x17
        /*002a*/ 	.short	(.L_72 - .L_71)
.L_71:
        /*002c*/ 	.word	0x00000000
        /*0030*/ 	.short	0x0007
        /*0032*/ 	.short	0x002c
        /*0034*/ 	.byte	0x00, 0xf0, 0x11, 0x00


	//----- nvinfo : EIATTR_KPARAM_INFO
	.align		4
.L_72:
        /*0038*/ 	.byte	0x04, 0x17
        /*003a*/ 	.short	(.L_74 - .L_73)
.L_73:
        /*003c*/ 	.word	0x00000000
        /*0040*/ 	.short	0x0006
        /*0042*/ 	.short	0x0028
        /*0044*/ 	.byte	0x00, 0xf0, 0x11, 0x00


	//----- nvinfo : EIATTR_KPARAM_INFO
	.align		4
.L_74:
        /*0048*/ 	.byte	0x04, 0x17
        /*004a*/ 	.short	(.L_76 - .L_75)
.L_75:
        /*004c*/ 	.word	0x00000000
        /*0050*/ 	.short	0x0005
        /*0052*/ 	.short	0x0024
        /*0054*/ 	.byte	0x00, 0xf0, 0x11, 0x00


	//----- nvinfo : EIATTR_KPARAM_INFO
	.align		4
.L_76:
        /*0058*/ 	.byte	0x04, 0x17
        /*005a*/ 	.short	(.L_78 - .L_77)
.L_77:
        /*005c*/ 	.word	0x00000000
        /*0060*/ 	.short	0x0004
        /*0062*/ 	.short	0x0020
        /*0064*/ 	.byte	0x00, 0xf0, 0x11, 0x00


	//----- nvinfo : EIATTR_KPARAM_INFO
	.align		4
.L_78:
        /*0068*/ 	.byte	0x04, 0x17
        /*006a*/ 	.short	(.L_80 - .L_79)
.L_79:
        /*006c*/ 	.word	0x00000000
        /*0070*/ 	.short	0x0003
        /*0072*/ 	.short	0x0018
        /*0074*/ 	.byte	0x00, 0xf5, 0x21, 0x00


	//----- nvinfo : EIATTR_KPARAM_INFO
	.align		4
.L_80:
        /*0078*/ 	.byte	0x04, 0x17
        /*007a*/ 	.short	(.L_82 - .L_81)
.L_81:
        /*007c*/ 	.word	0x00000000
        /*0080*/ 	.short	0x0002
        /*0082*/ 	.short	0x0010
        /*0084*/ 	.byte	0x00, 0xf5, 0x21, 0x00


	//----- nvinfo : EIATTR_KPARAM_INFO
	.align		4
.L_82:
        /*0088*/ 	.byte	0x04, 0x17
        /*008a*/ 	.short	(.L_84 - .L_83)
.L_83:
        /*008c*/ 	.word	0x00000000
        /*0090*/ 	.short	0x0001
        /*0092*/ 	.short	0x0008
        /*0094*/ 	.byte	0x00, 0xf5, 0x21, 0x00


	//----- nvinfo : EIATTR_KPARAM_INFO
	.align		4
.L_84:
        /*0098*/ 	.byte	0x04, 0x17
        /*009a*/ 	.short	(.L_86 - .L_85)
.L_85:
        /*009c*/ 	.word	0x00000000
        /*00a0*/ 	.short	0x0000
        /*00a2*/ 	.short	0x0000
        /*00a4*/ 	.byte	0x00, 0xf5, 0x21, 0x00


	//----- nvinfo : EIATTR_SPARSE_MMA_MASK
	.align		4
.L_86:
        /*00a8*/ 	.byte	0x03, 0x50
        /*00aa*/ 	.short	0x0000


	//----- nvinfo : EIATTR_MAXREG_COUNT
	.align		4
        /*00ac*/ 	.byte	0x03, 0x1b
        /*00ae*/ 	.short	0x00ff


	//----- nvinfo : EIATTR_MERCURY_ISA_VERSION
	.align		4
        /*00b0*/ 	.byte	0x03, 0x5f
        /*00b2*/ 	.short	0x0101


	//----- nvinfo : EIATTR_VRC_CTA_INIT_COUNT
	.align		4
        /*00b4*/ 	.byte	0x02, 0x4a
	.zero		1
	.zero		1


	//----- nvinfo : EIATTR_EXIT_INSTR_OFFSETS
	.align		4
        /*00b8*/ 	.byte	0x04, 0x1c
        /*00ba*/ 	.short	(.L_88 - .L_87)


	//   ....[0]....
.L_87:
        /*00bc*/ 	.word	0x00000070


	//   ....[1]....
        /*00c0*/ 	.word	0x000028a0


	//----- nvinfo : EIATTR_CRS_STACK_SIZE
	.align		4
.L_88:
        /*00c4*/ 	.byte	0x04, 0x1e
        /*00c6*/ 	.short	(.L_90 - .L_89)
.L_89:
        /*00c8*/ 	.word	0x00000000


	//----- nvinfo : EIATTR_CBANK_PARAM_SIZE
	.align		4
.L_90:
        /*00cc*/ 	.byte	0x03, 0x19
        /*00ce*/ 	.short	0x0038


	//----- nvinfo : EIATTR_PARAM_CBANK
	.align		4
        /*00d0*/ 	.byte	0x04, 0x0a
        /*00d2*/ 	.short	(.L_92 - .L_91)
	.align		4
.L_91:
        /*00d4*/ 	.word	index@(.nv.constant0._Z21evaluateFitnessKernelPfS_S_Piiiiiff)
        /*00d8*/ 	.short	0x0380
        /*00da*/ 	.short	0x0038


	//----- nvinfo : EIATTR_SW_WAR
	.align		4
.L_92:
        /*00dc*/ 	.byte	0x04, 0x36
        /*00de*/ 	.short	(.L_94 - .L_93)
.L_93:
        /*00e0*/ 	.word	0x00000008
.L_94:


//--------------------- .nv.info._Z28initializeRandomStatesKernelP17curandStateXORWOWm --------------------------
	.section	.nv.info._Z28initializeRandomStatesKernelP17curandStateXORWOWm,"",@"SHT_CUDA_INFO"
	.sectionflags	@""
	.align	4


	//----- nvinfo : EIATTR_CUDA_API_VERSION
	.align		4
        /*0000*/ 	.byte	0x04, 0x37
        /*0002*/ 	.short	(.L_96 - .L_95)
.L_95:
        /*0004*/ 	.word	0x00000082


	//----- nvinfo : EIATTR_KPARAM_INFO
	.align		4
.L_96:
        /*0008*/ 	.byte	0x04, 0x17
        /*000a*/ 	.short	(.L_98 - .L_97)
.L_97:
        /*000c*/ 	.word	0x00000000
        /*0010*/ 	.short	0x0001
        /*0012*/ 	.short	0x0008
        /*0014*/ 	.byte	0x00, 0xf0, 0x21, 0x00


	//----- nvinfo : EIATTR_KPARAM_INFO
	.align		4
.L_98:
        /*0018*/ 	.byte	0x04, 0x17
        /*001a*/ 	.short	(.L_100 - .L_99)
.L_99:
        /*001c*/ 	.word	0x00000000
        /*0020*/ 	.short	0x0000
        /*0022*/ 	.short	0x0000
        /*0024*/ 	.byte	0x00, 0xf5, 0x21, 0x00


	//----- nvinfo : EIATTR_SPARSE_MMA_MASK
	.align		4
.L_100:
        /*0028*/ 	.byte	0x03, 0x50
        /*002a*/ 	.short	0x0000


	//----- nvinfo : EIATTR_MAXREG_COUNT
	.align		4
        /*002c*/ 	.byte	0x03, 0x1b
        /*002e*/ 	.short	0x00ff


	//----- nvinfo : EIATTR_MERCURY_ISA_VERSION
	.align		4
        /*0030*/ 	.byte	0x03, 0x5f
        /*0032*/ 	.short	0x0101


	//----- nvinfo : EIATTR_VRC_CTA_INIT_COUNT
	.align		4
        /*0034*/ 	.byte	0x02, 0x4a
	.zero		1
	.zero		1


	//----- nvinfo : EIATTR_EXIT_INSTR_OFFSETS
	.align		4
        /*0038*/ 	.byte	0x04, 0x1c
        /*003a*/ 	.short	(.L_102 - .L_101)


	//   ....[0]....
.L_101:
        /*003c*/ 	.word	0x00000ed0


	//----- nvinfo : EIATTR_CRS_STACK_SIZE
	.align		4
.L_102:
        /*0040*/ 	.byte	0x04, 0x1e
        /*0042*/ 	.short	(.L_104 - .L_103)
.L_103:
        /*0044*/ 	.word	0x00000000


	//----- nvinfo : EIATTR_CBANK_PARAM_SIZE
	.align		4
.L_104:
        /*0048*/ 	.byte	0x03, 0x19
        /*004a*/ 	.short	0x0010


	//----- nvinfo : EIATTR_PARAM_CBANK
	.align		4
        /*004c*/ 	.byte	0x04, 0x0a
        /*004e*/ 	.short	(.L_106 - .L_105)
	.align		4
.L_105:
        /*0050*/ 	.word	index@(.nv.constant0._Z28initializeRandomStatesKernelP17curandStateXORWOWm)
        /*0054*/ 	.short	0x0380
        /*0056*/ 	.short	0x0010


	//----- nvinfo : EIATTR_SW_WAR
	.align		4
.L_106:
        /*0058*/ 	.byte	0x04, 0x36
        /*005a*/ 	.short	(.L_108 - .L_107)
.L_107:
        /*005c*/ 	.word	0x00000008
.L_108:


//--------------------- .nv.info._Z24calculateDiversityKernelPfiiS_ --------------------------
	.section	.nv.info._Z24calculateDiversityKernelPfiiS_,"",@"SHT_CUDA_INFO"
	.sectionflags	@""
	.align	4


	//----- nvinfo : EIATTR_CUDA_API_VERSION
	.align		4
        /*0000*/ 	.byte	0x04, 0x37
        /*0002*/ 	.short	(.L_110 - .L_109)
.L_109:
        /*0004*/ 	.word	0x00000082


	//----- nvinfo : EIATTR_KPARAM_INFO
	.align		4
.L_110:
        /*0008*/ 	.byte	0x04, 0x17
        /*000a*/ 	.short	(.L_112 - .L_111)
.L_111:
        /*000c*/ 	.word	0x00000000
        /*0010*/ 	.short	0x0003
        /*0012*/ 	.short	0x0010
        /*0014*/ 	.byte	0x00, 0xf5, 0x21, 0x00


	//----- nvinfo : EIATTR_KPARAM_INFO
	.align		4
.L_112:
        /*0018*/ 	.byte	0x04, 0x17
        /*001a*/ 	.short	(.L_114 - .L_113)
.L_113:
        /*001c*/ 	.word	0x00000000
        /*0020*/ 	.short	0x0002
        /*0022*/ 	.short	0x000c
        /*0024*/ 	.byte	0x00, 0xf0, 0x11, 0x00


	//----- nvinfo : EIATTR_KPARAM_INFO
	.align		4
.L_114:
        /*0028*/ 	.byte	0x04, 0x17
        /*002a*/ 	.short	(.L_116 - .L_115)
.L_115:
        /*002c*/ 	.word	0x00000000
        /*0030*/ 	.short	0x0001
        /*0032*/ 	.short	0x0008
        /*0034*/ 	.byte	0x00, 0xf0, 0x11, 0x00


	//----- nvinfo : EIATTR_KPARAM_INFO
	.align		4
.L_116:
        /*0038*/ 	.byte	0x04, 0x17
        /*003a*/ 	.short	(.L_118 - .L_117)
.L_117:
        /*003c*/ 	.word	0x00000000
        /*0040*/ 	.short	0x0000
        /*0042*/ 	.short	0x0000
        /*0044*/ 	.byte	0x00, 0xf5, 0x21, 0x00


	//----- nvinfo : EIATTR_SPARSE_MMA_MASK
	.align		4
.L_118:
        /*0048*/ 	.byte	0x03, 0x50
        /*004a*/ 	.short	0x0000


	//----- nvinfo : EIATTR_MAXREG_COUNT
	.align		4
        /*004c*/ 	.byte	0x03, 0x1b
        /*004e*/ 	.short	0x00ff


	//----- nvinfo : EIATTR_NUM_BARRIERS
	.align		4
        /*0050*/ 	.byte	0x02, 0x4c
        /*0052*/ 	.byte	0x01
	.zero		1


	//----- nvinfo : EIATTR_MERCURY_ISA_VERSION
	.align		4
        /*0054*/ 	.byte	0x03, 0x5f
        /*0056*/ 	.short	0x0101


	//----- nvinfo : EIATTR_VRC_CTA_INIT_COUNT
	.align		4
        /*0058*/ 	.byte	0x02, 0x4a
	.zero		1
	.zero		1


	//----- nvinfo : EIATTR_EXIT_INSTR_OFFSETS
	.align		4
        /*005c*/ 	.byte	0x04, 0x1c
        /*005e*/ 	.short	(.L_120 - .L_119)


	//   ....[0]....
.L_119:
        /*0060*/ 	.word	0x00000b30


	//   ....[1]....
        /*0064*/ 	.word	0x00000ba0


	//----- nvinfo : EIATTR_CRS_STACK_SIZE
	.align		4
.L_120:
        /*0068*/ 	.byte	0x04, 0x1e
        /*006a*/ 	.short	(.L_122 - .L_121)
.L_121:
        /*006c*/ 	.word	0x00000000


	//----- nvinfo : EIATTR_CBANK_PARAM_SIZE
	.align		4
.L_122:
        /*0070*/ 	.byte	0x03, 0x19
        /*0072*/ 	.short	0x0018


	//----- nvinfo : EIATTR_PARAM_CBANK
	.align		4
        /*0074*/ 	.byte	0x04, 0x0a
        /*0076*/ 	.short	(.L_124 - .L_123)
	.align		4
.L_123:
        /*0078*/ 	.word	index@(.nv.constant0._Z24calculateDiversityKernelPfiiS_)
        /*007c*/ 	.short	0x0380
        /*007e*/ 	.short	0x0018


	//----- nvinfo : EIATTR_SW_WAR
	.align		4
.L_124:
        /*0080*/ 	.byte	0x04, 0x36
        /*0082*/ 	.short	(.L_126 - .L_125)
.L_125:
        /*0084*/ 	.word	0x00000008
.L_126:


//--------------------- .nv.callgraph             --------------------------
	.section	.nv.callgraph,"",@"SHT_CUDA_CALLGRAPH"
	.align	4
	.sectionentsize	8
	.align		4
        /*0000*/ 	.word	0x00000000
	.align		4
        /*0004*/ 	.word	0xffffffff
	.align		4
        /*0008*/ 	.word	0x00000000
	.align		4
        /*000c*/ 	.word	0xfffffffe
	.align		4
        /*0010*/ 	.word	0x00000000
	.align		4
        /*0014*/ 	.word	0xfffffffd
	.align		4
        /*0018*/ 	.word	0x00000000
	.align		4
        /*001c*/ 	.word	0xfffffffc


//--------------------- .nv.constant4             --------------------------
	.section	.nv.constant4,"a",@progbits
	.align	8
	.align		8
.nv.constant4:
        /*0000*/ 	.dword	precalc_xorwow_matrix
	.align		8
        /*0008*/ 	.dword	precalc_xorwow_offset_matrix
	.align		8
        /*0010*/ 	.dword	mrg32k3aM1
	.align		8
        /*0018*/ 	.dword	mrg32k3aM2
	.align		8
        /*0020*/ 	.dword	mrg32k3aM1SubSeq
	.align		8
        /*0028*/ 	.dword	mrg32k3aM2SubSeq
	.align		8
        /*0030*/ 	.dword	mrg32k3aM1Seq
	.align		8
        /*0038*/ 	.dword	mrg32k3aM2Seq


//--------------------- .nv.constant3             --------------------------
	.section	.nv.constant3,"a",@progbits
	.align	8
.nv.constant3:
	.type		__cr_lgamma_table,@object
	.size		__cr_lgamma_table,(.L_8 - __cr_lgamma_table)
__cr_lgamma_table:
        /*0000*/ 	.byte	0x00, 0x00, 0x00, 0x00, 0x00, 0x00, 0x00, 0x00, 0x00, 0x00, 0x00, 0x00, 0x00, 0x00, 0x00, 0x00
        /*0010*/ 	.byte	0xef, 0x39, 0xfa, 0xfe, 0x42, 0x2e, 0xe6, 0x3f, 0x02, 0x20, 0x2a, 0xfa, 0x0b, 0xab, 0xfc, 0x3f
        /*0020*/ 	.byte	0xf9, 0x2c, 0x92, 0x7c, 0xa7, 0x6c, 0x09, 0x40, 0xc9, 0x79, 0x44, 0x3c, 0x64, 0x26, 0x13, 0x40
        /*0030*/ 	.byte	0xca, 0x01, 0xcf, 0x3a, 0x27, 0x51, 0x1a, 0x40, 0x30, 0xcc, 0x2d, 0xf3, 0xe1, 0x0c, 0x21, 0x40
        /*0040*/ 	.byte	0x0d, 0xb7, 0xfc, 0x82, 0x8e, 0x35, 0x25, 0x40
.L_8:


//--------------------- .text._Z31adaptiveGeneticOperationsKernelPfS_S_iiffP17curandStateXORWOW --------------------------
	.section	.text._Z31adaptiveGeneticOperationsKernelPfS_S_iiffP17curandStateXORWOW,"ax",@progbits
	.align	128
        .global         _Z31adaptiveGeneticOperationsKernelPfS_S_iiffP17curandStateXORWOW
        .type           _Z31adaptiveGeneticOperationsKernelPfS_S_iiffP17curandStateXORWOW,@function
        .size           _Z31adaptiveGeneticOperationsKernelPfS_S_iiffP17curandStateXORWOW,(.L_x_100 - _Z31adaptiveGeneticOperationsKernelPfS_S_iiffP17curandStateXORWOW)
        .other          _Z31adaptiveGeneticOperationsKernelPfS_S_iiffP17curandStateXORWOW,@"STO_CUDA_ENTRY STV_DEFAULT"
_Z31adaptiveGeneticOperationsKernelPfS_S_iiffP17curandStateXORWOW:
.text._Z31adaptiveGeneticOperationsKernelPfS_S_iiffP17curandStateXORWOW:
[----:B------:R-:W-:Y:S01]  /*0000*/  LDC R1, c[0x0][0x37c] ;  /* 0x0000df00ff017b82 */ /* 0x000fe20000000800 */
[----:B------:R-:W0:Y:S07]  /*0010*/  S2R R3, SR_TID.X ;  /* 0x0000000000037919 */ /* 0x000e2e0000002100 */
[----:B------:R-:W0:Y:S01]  /*0020*/  S2UR UR4, SR_CTAID.X ;  /* 0x00000000000479c3 */ /* 0x000e220000002500 */
[----:B------:R-:W1:Y:S07]  /*0030*/  LDCU UR5, c[0x0][0x398] ;  /* 0x00007300ff0577ac */ /* 0x000e6e0008000800 */
[----:B------:R-:W0:Y:S02]  /*0040*/  LDC R0, c[0x0][0x360] ;  /* 0x0000d800ff007b82 */ /* 0x000e240000000800 */
[----:B0-----:R-:W-:-:S05]  /*0050*/  IMAD R0, R0, UR4, R3 ;  /* 0x0000000400007c24 */ /* 0x001fca000f8e0203 */
[----:B-1----:R-:W-:-:S13]  /*0060*/  ISETP.GE.AND P0, PT, R0, UR5, PT ;  /* 0x0000000500007c0c */ /* 0x002fda000bf06270 */
[----:B------:R-:W-:Y:S05]  /*0070*/  @P0 EXIT ;  /* 0x000000000000094d */ /* 0x000fea0003800000 */
[----:B------:R-:W0:Y:S01]  /*0080*/  LDC.64 R8, c[0x0][0x3a8] ;  /* 0x0000ea00ff087b82 */ /* 0x000e220000000a00 */
[----:B------:R-:W1:Y:S01]  /*0090*/  LDCU.64 UR8, c[0x0][0x358] ;  /* 0x00006b00ff0877ac */ /* 0x000e620008000a00 */
[----:B------:R-:W2:Y:S01]  /*00a0*/  I2F.U32.RP R7, UR5 ;  /* 0x0000000500077d06 */ /* 0x000ea20008209000 */
[----:B------:R-:W-:Y:S01]  /*00b0*/  LOP3.LUT R22, RZ, UR5, RZ, 0x33, !PT ;  /* 0x00000005ff167c12 */ /* 0x000fe2000f8e33ff */
[----:B------:R-:W3:Y:S01]  /*00c0*/  LDCU UR7, c[0x0][0x39c] ;  /* 0x00007380ff0777ac */ /* 0x000ee20008000800 */
[----:B0-----:R-:W-:-:S05]  /*00d0*/  IMAD.WIDE R8, R0, 0x30, R8 ;  /* 0x0000003000087825 */ /* 0x001fca00078e0208 */
[----:B-1----:R-:W4:Y:S04]  /*00e0*/  LDG.E.64 R4, desc[UR8][R8.64] ;  /* 0x0000000808047981 */ /* 0x002f28000c1e1b00 */
[----:B------:R-:W3:Y:S04]  /*00f0*/  LDG.E.64 R18, desc[UR8][R8.64+0x10] ;  /* 0x0000100808127981 */ /* 0x000ee8000c1e1b00 */
[----:B------:R-:W3:Y:S01]  /*0100*/  LDG.E.64 R2, desc[UR8][R8.64+0x8] ;  /* 0x0000080808027981 */ /* 0x000ee2000c1e1b00 */
[----:B--2---:R-:W0:Y:S01]  /*0110*/  MUFU.RCP R7, R7 ;  /* 0x0000000700077308 */ /* 0x004e220000001000 */
[----:B----4-:R-:W-:-:S04]  /*0120*/  SHF.R.U32.HI R6, RZ, 0x2, R5 ;  /* 0x00000002ff067819 */ /* 0x010fc80000011605 */
[----:B------:R-:W-:Y:S01]  /*0130*/  LOP3.LUT R6, R6, R5, RZ, 0x3c, !PT ;  /* 0x0000000506067212 */ /* 0x000fe200078e3cff */
[----:B---3--:R-:W-:Y:S01]  /*0140*/  IMAD.SHL.U32 R10, R19, 0x10, RZ ;  /* 0x00000010130a7824 */ /* 0x008fe200078e00ff */
[----:B------:R-:W-:-:S03]  /*0150*/  SHF.R.U32.HI R11, RZ, 0x2, R2 ;  /* 0x00000002ff0b7819 */ /* 0x000fc60000011602 */
[----:B------:R-:W-:Y:S01]  /*0160*/  IMAD.SHL.U32 R5, R6, 0x2, RZ ;  /* 0x0000000206057824 */ /* 0x000fe200078e00ff */
[----:B------:R-:W-:Y:S02]  /*0170*/  SHF.R.U32.HI R12, RZ, 0x2, R3 ;  /* 0x00000002ff0c7819 */ /* 0x000fe40000011603 */
[----:B------:R-:W-:Y:S02]  /*0180*/  LOP3.LUT R2, R11, R2, RZ, 0x3c, !PT ;  /* 0x000000020b027212 */ /* 0x000fe400078e3cff */
[----:B------:R-:W-:Y:S02]  /*0190*/  LOP3.LUT R5, R19, R10, R5, 0x96, !PT ;  /* 0x0000000a13057212 */ /* 0x000fe400078e9605 */
[----:B------:R-:W-:Y:S02]  /*01a0*/  LOP3.LUT R12, R12, R3, RZ, 0x3c, !PT ;  /* 0x000000030c0c7212 */ /* 0x000fe400078e3cff */
[----:B------:R-:W-:Y:S01]  /*01b0*/  LOP3.LUT R25, R5, R6, RZ, 0x3c, !PT ;  /* 0x0000000605197212 */ /* 0x000fe200078e3cff */
[----:B------:R-:W-:Y:S01]  /*01c0*/  IMAD.SHL.U32 R6, R2, 0x2, RZ ;  /* 0x0000000202067824 */ /* 0x000fe200078e00ff */
[----:B0-----:R-:W-:-:S03]  /*01d0*/  IADD3 R10, PT, PT, R7, 0xffffffe, RZ ;  /* 0x0ffffffe070a7810 */ /* 0x001fc60007ffe0ff */
[----:B------:R-:W-:Y:S01]  /*01e0*/  IMAD.SHL.U32 R5, R25, 0x10, RZ ;  /* 0x0000001019057824 */ /* 0x000fe200078e00ff */
[----:B------:R0:W1:Y:S04]  /*01f0*/  F2I.FTZ.U32.TRUNC.NTZ R11, R10 ;  /* 0x0000000a000b7305 */ /* 0x000068000021f000 */
[----:B------:R-:W-:Y:S02]  /*0200*/  LOP3.LUT R6, R2, R6, R5, 0x96, !PT ;  /* 0x0000000602067212 */ /* 0x000fe400078e9605 */
[----:B------:R-:W-:Y:S02]  /*0210*/  SHF.L.U32 R2, R12, 0x1, RZ ;  /* 0x000000010c027819 */ /* 0x000fe400000006ff */
[----:B------:R-:W-:Y:S01]  /*0220*/  LOP3.LUT R23, R6, R25, RZ, 0x3c, !PT ;  /* 0x0000001906177212 */ /* 0x000fe200078e3cff */
[----:B0-----:R-:W-:Y:S01]  /*0230*/  IMAD.MOV.U32 R10, RZ, RZ, RZ ;  /* 0x000000ffff0a7224 */ /* 0x001fe200078e00ff */
[----:B------:R-:W-:-:S02]  /*0240*/  SHF.R.U32.HI R5, RZ, 0x2, R18 ;  /* 0x00000002ff057819 */ /* 0x000fc40000011612 */
[----:B------:R-:W-:Y:S01]  /*0250*/  IADD3 R6, PT, PT, R4, 0xb0f8a, R23 ;  /* 0x000b0f8a04067810 */ /* 0x000fe20007ffe017 */
[----:B------:R-:W-:Y:S01]  /*0260*/  IMAD.SHL.U32 R3, R23, 0x10, RZ ;  /* 0x0000001017037824 */ /* 0x000fe200078e00ff */
[----:B------:R-:W-:Y:S01]  /*0270*/  LOP3.LUT R5, R5, R18, RZ, 0x3c, !PT ;  /* 0x0000001205057212 */ /* 0x000fe200078e3cff */
[----:B-1----:R-:W-:-:S03]  /*0280*/  IMAD.MOV R13, RZ, RZ, -R11 ;  /* 0x000000ffff0d7224 */ /* 0x002fc600078e0a0b */
[----:B------:R-:W-:Y:S01]  /*0290*/  LOP3.LUT R2, R12, R2, R3, 0x96, !PT ;  /* 0x000000020c027212 */ /* 0x000fe200078e9603 */
[----:B------:R-:W-:Y:S01]  /*02a0*/  IMAD R13, R13, UR5, RZ ;  /* 0x000000050d0d7c24 */ /* 0x000fe2000f8e02ff */
[----:B------:R-:W-:Y:S02]  /*02b0*/  SHF.L.U32 R3, R5, 0x1, RZ ;  /* 0x0000000105037819 */ /* 0x000fe400000006ff */
[----:B------:R-:W-:Y:S01]  /*02c0*/  LOP3.LUT R7, R2, R23, RZ, 0x3c, !PT ;  /* 0x0000001702077212 */ /* 0x000fe200078e3cff */
[----:B------:R-:W-:-:S03]  /*02d0*/  IMAD.HI.U32 R11, R11, R13, R10 ;  /* 0x0000000d0b0b7227 */ /* 0x000fc600078e000a */
[----:B------:R-:W-:Y:S01]  /*02e0*/  IADD3 R12, PT, PT, R4, 0x10974f, R7 ;  /* 0x0010974f040c7810 */ /* 0x000fe20007ffe007 */
[----:B------:R-:W-:Y:S02]  /*02f0*/  IMAD.SHL.U32 R2, R7, 0x10, RZ ;  /* 0x0000001007027824 */ /* 0x000fe400078e00ff */
[----:B------:R-:W-:-:S03]  /*0300*/  IMAD.HI.U32 R10, R11, R6, RZ ;  /* 0x000000060b0a7227 */ /* 0x000fc600078e00ff */
[----:B------:R-:W-:Y:S01]  /*0310*/  LOP3.LUT R2, R5, R3, R2, 0x96, !PT ;  /* 0x0000000305027212 */ /* 0x000fe200078e9602 */
[----:B------:R-:W-:-:S03]  /*0320*/  IMAD.HI.U32 R13, R11, R12, RZ ;  /* 0x0000000c0b0d7227 */ /* 0x000fc600078e00ff */
[----:B------:R-:W-:Y:S01]  /*0330*/  LOP3.LUT R5, R2, R7, RZ, 0x3c, !PT ;  /* 0x0000000702057212 */ /* 0x000fe200078e3cff */
[----:B------:R-:W-:Y:S01]  /*0340*/  IMAD.MOV R15, RZ, RZ, -R10 ;  /* 0x000000ffff0f7224 */ /* 0x000fe200078e0a0a */
[C---:B------:R-:W-:Y:S01]  /*0350*/  IADD3 R2, PT, PT, R4.reuse, 0x587c5, R25 ;  /* 0x000587c504027810 */ /* 0x040fe20007ffe019 */
[----:B------:R-:W-:Y:S01]  /*0360*/  IMAD.MOV R13, RZ, RZ, -R13 ;  /* 0x000000ffff0d7224 */ /* 0x000fe200078e0a0d */
[----:B------:R-:W-:-:S03]  /*0370*/  IADD3 R14, PT, PT, R4, 0x161f14, R5 ;  /* 0x00161f14040e7810 */ /* 0x000fc60007ffe005 */
[----:B------:R-:W-:-:S04]  /*0380*/  IMAD.HI.U32 R3, R11, R2, RZ ;  /* 0x000000020b037227 */ /* 0x000fc800078e00ff */
[----:B------:R-:W-:Y:S01]  /*0390*/  IMAD.HI.U32 R11, R11, R14, RZ ;  /* 0x0000000e0b0b7227 */ /* 0x000fe200078e00ff */
[----:B------:R-:W-:-:S03]  /*03a0*/  IADD3 R3, PT, PT, -R3, RZ, RZ ;  /* 0x000000ff03037210 */ /* 0x000fc60007ffe1ff */
[----:B------:R-:W-:Y:S01]  /*03b0*/  IMAD R13, R13, UR5, R12 ;  /* 0x000000050d0d7c24 */ /* 0x000fe2000f8e020c */
[----:B------:R-:W-:Y:S01]  /*03c0*/  IADD3 R17, PT, PT, -R11, RZ, RZ ;  /* 0x000000ff0b117210 */ /* 0x000fe20007ffe1ff */
[----:B------:R-:W-:Y:S02]  /*03d0*/  IMAD R29, R3, UR5, R2 ;  /* 0x00000005031d7c24 */ /* 0x000fe4000f8e0202 */
[----:B------:R-:W-:Y:S01]  /*03e0*/  IMAD R11, R15, UR5, R6 ;  /* 0x000000050f0b7c24 */ /* 0x000fe2000f8e0206 */
[----:B------:R-:W-:Y:S01]  /*03f0*/  ISETP.GE.U32.AND P2, PT, R13, UR5, PT ;  /* 0x000000050d007c0c */ /* 0x000fe2000bf46070 */
[----:B------:R-:W-:Y:S01]  /*0400*/  IMAD R15, R17, UR5, R14 ;  /* 0x00000005110f7c24 */ /* 0x000fe2000f8e020e */
[----:B------:R-:W-:Y:S01]  /*0410*/  ISETP.GE.U32.AND P0, PT, R29, UR5, PT ;  /* 0x000000051d007c0c */ /* 0x000fe2000bf06070 */
[----:B------:R-:W0:Y:S01]  /*0420*/  LDC.64 R2, c[0x0][0x390] ;  /* 0x0000e400ff027b82 */ /* 0x000e220000000a00 */
[----:B------:R-:W-:Y:S02]  /*0430*/  ISETP.GE.U32.AND P1, PT, R11, UR5, PT ;  /* 0x000000050b007c0c */ /* 0x000fe4000bf26070 */
[----:B------:R-:W-:-:S07]  /*0440*/  ISETP.GE.U32.AND P3, PT, R15, UR5, PT ;  /* 0x000000050f007c0c */ /* 0x000fce000bf66070 */
[----:B------:R-:W-:Y:S02]  /*0450*/  @P2 IADD3 R13, PT, PT, R13, -UR5, RZ ;  /* 0x800000050d0d2c10 */ /* 0x000fe4000fffe0ff */
[----:B------:R-:W-:Y:S02]  /*0460*/  @P0 VIADD R29, R29, -UR5 ;  /* 0x800000051d1d0c36 */ /* 0x000fe40008000000 */
[----:B------:R-:W-:Y:S01]  /*0470*/  @P1 VIADD R11, R11, -UR5 ;  /* 0x800000050b0b1c36 */ /* 0x000fe20008000000 */
[----:B------:R-:W-:Y:S01]  /*0480*/  ISETP.NE.U32.AND P1, PT, RZ, UR5, PT ;  /* 0x00000005ff007c0c */ /* 0x000fe2000bf25070 */
[----:B------:R-:W-:Y:S01]  /*0490*/  @P3 VIADD R15, R15, -UR5 ;  /* 0x800000050f0f3c36 */ /* 0x000fe20008000000 */
[----:B------:R-:W-:Y:S02]  /*04a0*/  ISETP.GE.U32.AND P0, PT, R29, UR5, PT ;  /* 0x000000051d007c0c */ /* 0x000fe4000bf06070 */
[----:B------:R-:W-:Y:S02]  /*04b0*/  ISETP.GE.U32.AND P3, PT, R13, UR5, PT ;  /* 0x000000050d007c0c */ /* 0x000fe4000bf66070 */
[----:B------:R-:W-:-:S02]  /*04c0*/  ISETP.GE.U32.AND P2, PT, R11, UR5, PT ;  /* 0x000000050b007c0c */ /* 0x000fc4000bf46070 */
[----:B------:R-:W-:-:S07]  /*04d0*/  ISETP.GE.U32.AND P4, PT, R15, UR5, PT ;  /* 0x000000050f007c0c */ /* 0x000fce000bf86070 */
[----:B------:R-:W-:Y:S02]  /*04e0*/  @P0 VIADD R29, R29, -UR5 ;  /* 0x800000051d1d0c36 */ /* 0x000fe40008000000 */
[----:B------:R-:W-:Y:S02]  /*04f0*/  @P3 VIADD R13, R13, -UR5 ;  /* 0x800000050d0d3c36 */ /* 0x000fe40008000000 */
[----:B------:R-:W-:Y:S02]  /*0500*/  @P2 IADD3 R11, PT, PT, R11, -UR5, RZ ;  /* 0x800000050b0b2c10 */ /* 0x000fe4000fffe0ff */
[----:B------:R-:W-:Y:S01]  /*0510*/  @P4 VIADD R15, R15, -UR5 ;  /* 0x800000050f0f4c36 */ /* 0x000fe20008000000 */
[C---:B------:R-:W-:Y:S02]  /*0520*/  SEL R29, R22.reuse, R29, !P1 ;  /* 0x0000001d161d7207 */ /* 0x040fe40004800000 */
[C---:B------:R-:W-:Y:S02]  /*0530*/  SEL R6, R22.reuse, R11, !P1 ;  /* 0x0000000b16067207 */ /* 0x040fe40004800000 */
[C---:B------:R-:W-:Y:S01]  /*0540*/  SEL R18, R22.reuse, R13, !P1 ;  /* 0x0000000d16127207 */ /* 0x040fe20004800000 */
[----:B------:R-:W5:Y:S01]  /*0550*/  LDG.E.64 R10, desc[UR8][R8.64+0x28] ;  /* 0x00002808080a7981 */ /* 0x000f62000c1e1b00 */
[----:B------:R-:W-:Y:S01]  /*0560*/  SEL R22, R22, R15, !P1 ;  /* 0x0000000f16167207 */ /* 0x000fe20004800000 */
[----:B0-----:R-:W-:-:S02]  /*0570*/  IMAD.WIDE R14, R29, 0x4, R2 ;  /* 0x000000041d0e7825 */ /* 0x001fc400078e0202 */
[----:B------:R-:W5:Y:S02]  /*0580*/  LDG.E.64 R12, desc[UR8][R8.64+0x18] ;  /* 0x00001808080c7981 */ /* 0x000f64000c1e1b00 */
[--C-:B------:R-:W-:Y:S02]  /*0590*/  IMAD.WIDE R20, R18, 0x4, R2.reuse ;  /* 0x0000000412147825 */ /* 0x100fe400078e0202 */
[----:B------:R0:W2:Y:S02]  /*05a0*/  LDG.E R14, desc[UR8][R14.64] ;  /* 0x000000080e0e7981 */ /* 0x0000a4000c1e1900 */
[--C-:B------:R-:W-:Y:S02]  /*05b0*/  IMAD.WIDE R26, R22, 0x4, R2.reuse ;  /* 0x00000004161a7825 */ /* 0x100fe400078e0202 */
[----:B------:R-:W3:Y:S02]  /*05c0*/  LDG.E R20, desc[UR8][R20.64] ;  /* 0x0000000814147981 */ /* 0x000ee4000c1e1900 */
[----:B------:R-:W-:-:S02]  /*05d0*/  IMAD.WIDE R16, R6, 0x4, R2 ;  /* 0x0000000406107825 */ /* 0x000fc400078e0202 */
[----:B------:R-:W3:Y:S04]  /*05e0*/  LDG.E R27, desc[UR8][R26.64] ;  /* 0x000000081a1b7981 */ /* 0x000ee8000c1e1900 */
[----:B------:R-:W2:Y:S04]  /*05f0*/  LDG.E R17, desc[UR8][R16.64] ;  /* 0x0000000810117981 */ /* 0x000ea8000c1e1900 */
[----:B------:R1:W5:Y:S01]  /*0600*/  LDG.E R3, desc[UR8][R8.64+0x20] ;  /* 0x0000200808037981 */ /* 0x000362000c1e1900 */
[----:B------:R-:W-:Y:S01]  /*0610*/  UISETP.GE.AND UP0, UPT, UR7, 0x1, UPT ;  /* 0x000000010700788c */ /* 0x000fe2000bf06270 */
[----:B0-----:R-:W-:-:S02]  /*0620*/  MOV R15, R25 ;  /* 0x00000019000f7202 */ /* 0x001fc40000000f00 */
[----:B---3--:R-:W-:Y:S02]  /*0630*/  FSETP.GT.AND P1, PT, R20, R27, PT ;  /* 0x0000001b1400720b */ /* 0x008fe40003f24000 */
[----:B--2---:R-:W-:Y:S02]  /*0640*/  FSETP.GT.AND P0, PT, R14, R17, PT ;  /* 0x000000110e00720b */ /* 0x004fe40003f04000 */
[----:B------:R-:W-:Y:S01]  /*0650*/  SEL R2, R18, R22, P1 ;  /* 0x0000001612027207 */ /* 0x000fe20000800000 */
[----:B------:R-:W-:Y:S01]  /*0660*/  IMAD.MOV.U32 R18, RZ, RZ, R23 ;  /* 0x000000ffff127224 */ /* 0x000fe200078e0017 */
[----:B------:R-:W-:Y:S01]  /*0670*/  SEL R6, R29, R6, P0 ;  /* 0x000000061d067207 */ /* 0x000fe20000000000 */
[----:B-1----:R-:W-:Y:S08]  /*0680*/  BRA.U !UP0, `(.L_x_0) ;  /* 0x0000000508c87547 */ /* 0x002ff0000b800000 */
[----:B------:R-:W-:Y:S02]  /*0690*/  UISETP.GE.U32.AND UP1, UPT, UR7, 0x10, UPT ;  /* 0x000000100700788c */ /* 0x000fe4000bf26070 */
[----:B------:R-:W-:Y:S01]  /*06a0*/  IMAD R6, R6, UR7, RZ ;  /* 0x0000000706067c24 */ /* 0x000fe2000f8e02ff */
[----:B------:R-:W-:Y:S01]  /*06b0*/  UMOV UR4, URZ ;  /* 0x000000ff00047c82 */ /* 0x000fe20008000000 */
[----:B------:R-:W-:-:S05]  /*06c0*/  IMAD R14, R0, UR7, RZ ;  /* 0x00000007000e7c24 */ /* 0x000fca000f8e02ff */
[----:B------:R-:W-:Y:S05]  /*06d0*/  BRA.U !UP1, `(.L_x_1) ;  /* 0x0000000109b47547 */ /* 0x000fea000b800000 */
[----:B------:R-:W-:Y:S01]  /*06e0*/  ULOP3.LUT UR4, UR7, 0x7ffffff0, URZ, 0xc0, !UPT ;  /* 0x7ffffff007047892 */ /* 0x000fe2000f8ec0ff */
[----:B------:R-:W-:Y:S01]  /*06f0*/  IMAD.MOV.U32 R23, RZ, RZ, R14 ;  /* 0x000000ffff177224 */ /* 0x000fe200078e000e */
[----:B------:R-:W-:Y:S02]  /*0700*/  MOV R25, R6 ;  /* 0x0000000600197202 */ /* 0x000fe40000000f00 */
[----:B------:R-:W-:-:S12]  /*0710*/  UIADD3 UR5, UPT, UPT, -UR4, URZ, URZ ;  /* 0x000000ff04057290 */ /* 0x000fd8000fffe1ff */
.L_x_2:
[----:B------:R-:W0:Y:S08]  /*0720*/  LDC.64 R20, c[0x0][0x380] ;  /* 0x0000e000ff147b82 */ /* 0x000e300000000a00 */
[----:B--2---:R-:W1:Y:S01]  /*0730*/  LDC.64 R16, c[0x0][0x388] ;  /* 0x0000e200ff107b82 */ /* 0x004e620000000a00 */
[----:B0-----:R-:W-:-:S05]  /*0740*/  IMAD.WIDE R20, R25, 0x4, R20 ;  /* 0x0000000419147825 */ /* 0x001fca00078e0214 */
[----:B------:R-:W2:Y:S01]  /*0750*/  LDG.E R27, desc[UR8][R20.64] ;  /* 0x00000008141b7981 */ /* 0x000ea2000c1e1900 */
[----:B-1----:R-:W-:-:S05]  /*0760*/  IMAD.WIDE R16, R23, 0x4, R16 ;  /* 0x0000000417107825 */ /* 0x002fca00078e0210 */
[----:B--2---:R0:W-:Y:S04]  /*0770*/  STG.E desc[UR8][R16.64], R27 ;  /* 0x0000001b10007986 */ /* 0x0041e8000c101908 */
[----:B------:R-:W2:Y:S04]  /*0780*/  LDG.E R29, desc[UR8][R20.64+0x4] ;  /* 0x00000408141d7981 */ /* 0x000ea8000c1e1900 */
[----:B--2---:R1:W-:Y:S04]  /*0790*/  STG.E desc[UR8][R16.64+0x4], R29 ;  /* 0x0000041d10007986 */ /* 0x0043e8000c101908 */
[----:B------:R-:W2:Y:S04]  /*07a0*/  LDG.E R22, desc[UR8][R20.64+0x8] ;  /* 0x0000080814167981 */ /* 0x000ea8000c1e1900 */
[----:B--2---:R2:W-:Y:S04]  /*07b0*/  STG.E desc[UR8][R16.64+0x8], R22 ;  /* 0x0000081610007986 */ /* 0x0045e8000c101908 */
[----:B------:R-:W3:Y:S04]  /*07c0*/  LDG.E R24, desc[UR8][R20.64+0xc] ;  /* 0x00000c0814187981 */ /* 0x000ee8000c1e1900 */
[----:B---3--:R3:W-:Y:S04]  /*07d0*/  STG.E desc[UR8][R16.64+0xc], R24 ;  /* 0x00000c1810007986 */ /* 0x0087e8000c101908 */
[----:B------:R-:W4:Y:S04]  /*07e0*/  LDG.E R26, desc[UR8][R20.64+0x10] ;  /* 0x00001008141a7981 */ /* 0x000f28000c1e1900 */
[----:B----4-:R4:W-:Y:S04]  /*07f0*/  STG.E desc[UR8][R16.64+0x10], R26 ;  /* 0x0000101a10007986 */ /* 0x0109e8000c101908 */
[----:B------:R-:W2:Y:S04]  /*0800*/  LDG.E R28, desc[UR8][R20.64+0x14] ;  /* 0x00001408141c7981 */ /* 0x000ea8000c1e1900 */
[----:B--2---:R2:W-:Y:S04]  /*0810*/  STG.E desc[UR8][R16.64+0x14], R28 ;  /* 0x0000141c10007986 */ /* 0x0045e8000c101908 */
[----:B0-----:R-:W3:Y:S04]  /*0820*/  LDG.E R27, desc[UR8][R20.64+0x18] ;  /* 0x00001808141b7981 */ /* 0x001ee8000c1e1900 */
[----:B---3--:R0:W-:Y:S04]  /*0830*/  STG.E desc[UR8][R16.64+0x18], R27 ;  /* 0x0000181b10007986 */ /* 0x0081e8000c101908 */
[----:B-1----:R-:W3:Y:S04]  /*0840*/  LDG.E R29, desc[UR8][R20.64+0x1c] ;  /* 0x00001c08141d7981 */ /* 0x002ee8000c1e1900 */
[----:B---3--:R1:W-:Y:S04]  /*0850*/  STG.E desc[UR8][R16.64+0x1c], R29 ;  /* 0x00001c1d10007986 */ /* 0x0083e8000c101908 */
[----:B------:R-:W3:Y:S04]  /*0860*/  LDG.E R22, desc[UR8][R20.64+0x20] ;  /* 0x0000200814167981 */ /* 0x000ee8000c1e1900 */
[----:B---3--:R3:W-:Y:S04]  /*0870*/  STG.E desc[UR8][R16.64+0x20], R22 ;  /* 0x0000201610007986 */ /* 0x0087e8000c101908 */
[----:B------:R-:W4:Y:S04]  /*0880*/  LDG.E R24, desc[UR8][R20.64+0x24] ;  /* 0x0000240814187981 */ /* 0x000f28000c1e1900 */
[----:B----4-:R4:W-:Y:S04]  /*0890*/  STG.E desc[UR8][R16.64+0x24], R24 ;  /* 0x0000241810007986 */ /* 0x0109e8000c101908 */
[----:B------:R-:W2:Y:S04]  /*08a0*/  LDG.E R26, desc[UR8][R20.64+0x28] ;  /* 0x00002808141a7981 */ /* 0x000ea8000c1e1900 */
[----:B--2---:R2:W-:Y:S04]  /*08b0*/  STG.E desc[UR8][R16.64+0x28], R26 ;  /* 0x0000281a10007986 */ /* 0x0045e8000c101908 */
[----:B------:R-:W3:Y:S04]  /*08c0*/  LDG.E R28, desc[UR8][R20.64+0x2c] ;  /* 0x00002c08141c7981 */ /* 0x000ee8000c1e1900 */
[----:B---3--:R2:W-:Y:S04]  /*08d0*/  STG.E desc[UR8][R16.64+0x2c], R28 ;  /* 0x00002c1c10007986 */ /* 0x0085e8000c101908 */
[----:B0-----:R-:W3:Y:S04]  /*08e0*/  LDG.E R27, desc[UR8][R20.64+0x30] ;  /* 0x00003008141b7981 */ /* 0x001ee8000c1e1900 */
[----:B---3--:R2:W-:Y:S04]  /*08f0*/  STG.E desc[UR8][R16.64+0x30], R27 ;  /* 0x0000301b10007986 */ /* 0x0085e8000c101908 */
[----:B-1----:R-:W3:Y:S04]  /*0900*/  LDG.E R29, desc[UR8][R20.64+0x34] ;  /* 0x00003408141d7981 */ /* 0x002ee8000c1e1900 */
[----:B---3--:R2:W-:Y:S04]  /*0910*/  STG.E desc[UR8][R16.64+0x34], R29 ;  /* 0x0000341d10007986 */ /* 0x0085e8000c101908 */
[----:B------:R-:W3:Y:S04]  /*0920*/  LDG.E R22, desc[UR8][R20.64+0x38] ;  /* 0x0000380814167981 */ /* 0x000ee8000c1e1900 */
[----:B---3--:R2:W-:Y:S04]  /*0930*/  STG.E desc[UR8][R16.64+0x38], R22 ;  /* 0x0000381610007986 */ /* 0x0085e8000c101908 */
[----:B----4-:R-:W3:Y:S01]  /*0940*/  LDG.E R24, desc[UR8][R20.64+0x3c] ;  /* 0x00003c0814187981 */ /* 0x010ee2000c1e1900 */
[----:B------:R-:W-:Y:S01]  /*0950*/  UIADD3 UR5, UPT, UPT, UR5, 0x10, URZ ;  /* 0x0000001005057890 */ /* 0x000fe2000fffe0ff */
[----:B------:R-:W-:-:S02]  /*0960*/  VIADD R25, R25, 0x10 ;  /* 0x0000001019197836 */ /* 0x000fc40000000000 */
[----:B------:R-:W-:Y:S01]  /*0970*/  VIADD R23, R23, 0x10 ;  /* 0x0000001017177836 */ /* 0x000fe20000000000 */
[----:B------:R-:W-:Y:S01]  /*0980*/  UISETP.NE.AND UP1, UPT, UR5, URZ, UPT ;  /* 0x000000ff0500728c */ /* 0x000fe2000bf25270 */
[----:B---3--:R2:W-:Y:S08]  /*0990*/  STG.E desc[UR8][R16.64+0x3c], R24 ;  /* 0x00003c1810007986 */ /* 0x0085f0000c101908 */
[----:B------:R-:W-:Y:S05]  /*09a0*/  BRA.U UP1, `(.L_x_2) ;  /* 0xfffffffd015c7547 */ /* 0x000fea000b83ffff */
.L_x_1:
[----:B------:R-:W-:-:S09]  /*09b0*/  ULOP3.LUT UP1, UR5, UR7, 0xf, URZ, 0xc0, !UPT ;  /* 0x0000000f07057892 */ /* 0x000fd2000f82c0ff */
[----:B------:R-:W-:Y:S05]  /*09c0*/  BRA.U !UP1, `(.L_x_0) ;  /* 0x0000000109f87547 */ /* 0x000fea000b800000 */
[----:B------:R-:W-:Y:S02]  /*09d0*/  UISETP.GE.U32.AND UP1, UPT, UR5, 0x8, UPT ;  /* 0x000000080500788c */ /* 0x000fe4000bf26070 */
[----:B------:R-:W-:-:S04]  /*09e0*/  ULOP3.LUT UR6, UR7, 0x7, URZ, 0xc0, !UPT ;  /* 0x0000000707067892 */ /* 0x000fc8000f8ec0ff */
[----:B------:R-:W-:-:S03]  /*09f0*/  UISETP.NE.AND UP2, UPT, UR6, URZ, UPT ;  /* 0x000000ff0600728c */ /* 0x000fc6000bf45270 */
[----:B------:R-:W-:Y:S08]  /*0a00*/  BRA.U !UP1, `(.L_x_3) ;  /* 0x00000001095c7547 */ /* 0x000ff0000b800000 */
[----:B--2---:R-:W0:Y:S01]  /*0a10*/  LDC.64 R16, c[0x0][0x380] ;  /* 0x0000e000ff107b82 */ /* 0x004e220000000a00 */
[----:B------:R-:W-:-:S05]  /*0a20*/  IADD3 R21, PT, PT, R6, UR4, RZ ;  /* 0x0000000406157c10 */ /* 0x000fca000fffe0ff */
[----:B0-----:R-:W-:Y:S02]  /*0a30*/  IMAD.WIDE R16, R21, 0x4, R16 ;  /* 0x0000000415107825 */ /* 0x001fe400078e0210 */
[----:B------:R-:W0:Y:S03]  /*0a40*/  LDC.64 R20, c[0x0][0x388] ;  /* 0x0000e200ff147b82 */ /* 0x000e260000000a00 */
[----:B------:R-:W2:Y:S01]  /*0a50*/  LDG.E R23, desc[UR8][R16.64] ;  /* 0x0000000810177981 */ /* 0x000ea2000c1e1900 */
[----:B------:R-:W-:-:S04]  /*0a60*/  VIADD R25, R14, UR4 ;  /* 0x000000040e197c36 */ /* 0x000fc80008000000 */
[----:B0-----:R-:W-:-:S05]  /*0a70*/  IMAD.WIDE R20, R25, 0x4, R20 ;  /* 0x0000000419147825 */ /* 0x001fca00078e0214 */
[----:B--2---:R0:W-:Y:S04]  /*0a80*/  STG.E desc[UR8][R20.64], R23 ;  /* 0x0000001714007986 */ /* 0x0041e8000c101908 */
[----:B------:R-:W2:Y:S04]  /*0a90*/  LDG.E R25, desc[UR8][R16.64+0x4] ;  /* 0x0000040810197981 */ /* 0x000ea8000c1e1900 */
        /* <DEDUP_REMOVED lines=9> */
[----:B0-----:R-:W2:Y:S04]  /*0b30*/  LDG.E R23, desc[UR8][R16.64+0x18] ;  /* 0x0000180810177981 */ /* 0x001ea8000c1e1900 */
[----:B--2---:R3:W-:Y:S04]  /*0b40*/  STG.E desc[UR8][R20.64+0x18], R23 ;  /* 0x0000181714007986 */ /* 0x0047e8000c101908 */
[----:B-1----:R-:W2:Y:S01]  /*0b50*/  LDG.E R25, desc[UR8][R16.64+0x1c] ;  /* 0x00001c0810197981 */ /* 0x002ea2000c1e1900 */
[----:B------:R-:W-:-:S03]  /*0b60*/  UIADD3 UR4, UPT, UPT, UR4, 0x8, URZ ;  /* 0x0000000804047890 */ /* 0x000fc6000fffe0ff */
[----:B--2---:R3:W-:Y:S09]  /*0b70*/  STG.E desc[UR8][R20.64+0x1c], R25 ;  /* 0x00001c1914007986 */ /* 0x0047f2000c101908 */
.L_x_3:
[----:B------:R-:W-:Y:S05]  /*0b80*/  BRA.U !UP2, `(.L_x_0) ;  /* 0x000000010a887547 */ /* 0x000fea000b800000 */
[----:B------:R-:W-:Y:S02]  /*0b90*/  UISETP.GE.U32.AND UP1, UPT, UR6, 0x4, UPT ;  /* 0x000000040600788c */ /* 0x000fe4000bf26070 */
[----:B------:R-:W-:-:S04]  /*0ba0*/  ULOP3.LUT UR5, UR7, 0x3, URZ, 0xc0, !UPT ;  /* 0x0000000307057892 */ /* 0x000fc8000f8ec0ff */
[----:B------:R-:W-:-:S03]  /*0bb0*/  UISETP.NE.AND UP2, UPT, UR5, URZ, UPT ;  /* 0x000000ff0500728c */ /* 0x000fc6000bf45270 */
[----:B------:R-:W-:Y:S08]  /*0bc0*/  BRA.U !UP1, `(.L_x_4) ;  /* 0x00000001093c7547 */ /* 0x000ff0000b800000 */
[----:B--2---:R-:W0:Y:S01]  /*0bd0*/  LDC.64 R16, c[0x0][0x380] ;  /* 0x0000e000ff107b82 */ /* 0x004e220000000a00 */
[----:B---3--:R-:W-:-:S04]  /*0be0*/  VIADD R21, R6, UR4 ;  /* 0x0000000406157c36 */ /* 0x008fc80008000000 */
[----:B0-----:R-:W-:-:S03]  /*0bf0*/  IMAD.WIDE R16, R21, 0x4, R16 ;  /* 0x0000000415107825 */ /* 0x001fc600078e0210 */
[----:B------:R-:W0:Y:S02]  /*0c00*/  LDC.64 R20, c[0x0][0x388] ;  /* 0x0000e200ff147b82 */ /* 0x000e240000000a00 */
[----:B------:R-:W2:Y:S01]  /*0c10*/  LDG.E R23, desc[UR8][R16.64] ;  /* 0x0000000810177981 */ /* 0x000ea2000c1e1900 */
[----:B------:R-:W-:-:S05]  /*0c20*/  IADD3 R25, PT, PT, R14, UR4, RZ ;  /* 0x000000040e197c10 */ /* 0x000fca000fffe0ff */
[----:B0-----:R-:W-:-:S05]  /*0c30*/  IMAD.WIDE R20, R25, 0x4, R20 ;  /* 0x0000000419147825 */ /* 0x001fca00078e0214 */
[----:B--2---:R0:W-:Y:S04]  /*0c40*/  STG.E desc[UR8][R20.64], R23 ;  /* 0x0000001714007986 */ /* 0x0041e8000c101908 */
[----:B------:R-:W2:Y:S04]  /*0c50*/  LDG.E R25, desc[UR8][R16.64+0x4] ;  /* 0x0000040810197981 */ /* 0x000ea8000c1e1900 */
[----:B--2---:R0:W-:Y:S04]  /*0c60*/  STG.E desc[UR8][R20.64+0x4], R25 ;  /* 0x0000041914007986 */ /* 0x0041e8000c101908 */
[----:B------:R-:W2:Y:S04]  /*0c70*/  LDG.E R27, desc[UR8][R16.64+0x8] ;  /* 0x00000808101b7981 */ /* 0x000ea8000c1e1900 */
[----:B--2---:R0:W-:Y:S04]  /*0c80*/  STG.E desc[UR8][R20.64+0x8], R27 ;  /* 0x0000081b14007986 */ /* 0x0041e8000c101908 */
[----:B------:R-:W2:Y:S01]  /*0c90*/  LDG.E R29, desc[UR8][R16.64+0xc] ;  /* 0x00000c08101d7981 */ /* 0x000ea2000c1e1900 */
[----:B------:R-:W-:-:S03]  /*0ca0*/  UIADD3 UR4, UPT, UPT, UR4, 0x4, URZ ;  /* 0x0000000404047890 */ /* 0x000fc6000fffe0ff */
[----:B--2---:R0:W-:Y:S09]  /*0cb0*/  STG.E desc[UR8][R20.64+0xc], R29 ;  /* 0x00000c1d14007986 */ /* 0x0041f2000c101908 */
.L_x_4:
[----:B------:R-:W-:Y:S05]  /*0cc0*/  BRA.U !UP2, `(.L_x_0) ;  /* 0x000000010a387547 */ /* 0x000fea000b800000 */
[----:B0--3--:R-:W-:Y:S01]  /*0cd0*/  VIADD R23, R14, UR4 ;  /* 0x000000040e177c36 */ /* 0x009fe20008000000 */
[----:B------:R-:W-:Y:S01]  /*0ce0*/  UIADD3 UR5, UPT, UPT, -UR5, URZ, URZ ;  /* 0x000000ff05057290 */ /* 0x000fe2000fffe1ff */
[----:B------:R-:W-:-:S11]  /*0cf0*/  VIADD R25, R6, UR4 ;  /* 0x0000000406197c36 */ /* 0x000fd60008000000 */
.L_x_5:
[----:B-12---:R-:W0:Y:S08]  /*0d00*/  LDC.64 R16, c[0x0][0x380] ;  /* 0x0000e000ff107b82 */ /* 0x006e300000000a00 */
[----:B------:R-:W1:Y:S01]  /*0d10*/  LDC.64 R20, c[0x0][0x388] ;  /* 0x0000e200ff147b82 */ /* 0x000e620000000a00 */
[----:B0-----:R-:W-:-:S06]  /*0d20*/  IMAD.WIDE R16, R25, 0x4, R16 ;  /* 0x0000000419107825 */ /* 0x001fcc00078e0210 */
[----:B------:R-:W2:Y:S01]  /*0d30*/  LDG.E R17, desc[UR8][R16.64] ;  /* 0x0000000810117981 */ /* 0x000ea2000c1e1900 */
[----:B------:R-:W-:Y:S01]  /*0d40*/  UIADD3 UR5, UPT, UPT, UR5, 0x1, URZ ;  /* 0x0000000105057890 */ /* 0x000fe2000fffe0ff */
[----:B-1----:R-:W-:Y:S01]  /*0d50*/  IMAD.WIDE R20, R23, 0x4, R20 ;  /* 0x0000000417147825 */ /* 0x002fe200078e0214 */
[----:B------:R-:W-:Y:S02]  /*0d60*/  IADD3 R25, PT, PT, R25, 0x1, RZ ;  /* 0x0000000119197810 */ /* 0x000fe40007ffe0ff */
[----:B------:R-:W-:Y:S01]  /*0d70*/  UISETP.NE.AND UP1, UPT, UR5, URZ, UPT ;  /* 0x000000ff0500728c */ /* 0x000fe2000bf25270 */
[----:B------:R-:W-:Y:S01]  /*0d80*/  VIADD R23, R23, 0x1 ;  /* 0x0000000117177836 */ /* 0x000fe20000000000 */
[----:B--2---:R1:W-:Y:S07]  /*0d90*/  STG.E desc[UR8][R20.64], R17 ;  /* 0x0000001114007986 */ /* 0x0043ee000c101908 */
[----:B------:R-:W-:Y:S05]  /*0da0*/  BRA.U UP1, `(.L_x_5) ;  /* 0xfffffffd01d47547 */ /* 0x000fea000b83ffff */
.L_x_0:
[----:B------:R-:W-:Y:S01]  /*0db0*/  SHF.R.U32.HI R6, RZ, 0x2, R19 ;  /* 0x00000002ff067819 */ /* 0x000fe20000011613 */
[----:B-12---:R-:W-:Y:S01]  /*0dc0*/  IMAD.SHL.U32 R17, R5, 0x10, RZ ;  /* 0x0000001005117824 */ /* 0x006fe200078e00ff */
[----:B------:R-:W1:Y:S01]  /*0dd0*/  LDCU UR4, c[0x0][0x3a4] ;  /* 0x00007480ff0477ac */ /* 0x000e620008000800 */
[----:B------:R-:W-:Y:S01]  /*0de0*/  BSSY.RECONVERGENT B0, `(.L_x_6) ;  /* 0x000006b000007945 */ /* 0x000fe20003800200 */
[----:B------:R-:W-:Y:S01]  /*0df0*/  LOP3.LUT R6, R6, R19, RZ, 0x3c, !PT ;  /* 0x0000001306067212 */ /* 0x000fe200078e3cff */
[----:B------:R-:W-:Y:S02]  /*0e00*/  IMAD.MOV.U32 R16, RZ, RZ, R5 ;  /* 0x000000ffff107224 */ /* 0x000fe400078e0005 */
[----:B------:R-:W-:Y:S01]  /*0e10*/  IMAD.MOV.U32 R19, RZ, RZ, R7 ;  /* 0x000000ffff137224 */ /* 0x000fe200078e0007 */
[----:B------:R-:W-:-:S04]  /*0e20*/  SHF.L.U32 R14, R6, 0x1, RZ ;  /* 0x00000001060e7819 */ /* 0x000fc800000006ff */
[----:B------:R-:W-:Y:S01]  /*0e30*/  LOP3.LUT R6, R6, R14, R17, 0x96, !PT ;  /* 0x0000000e06067212 */ /* 0x000fe200078e9611 */
[----:B------:R-:W-:Y:S02]  /*0e40*/  VIADD R14, R4, 0x1ba6d9 ;  /* 0x001ba6d9040e7836 */ /* 0x000fe40000000000 */
[----:B------:R-:W-:Y:S01]  /*0e50*/  HFMA2 R17, -RZ, RZ, 0.1171875, 0 ;  /* 0x2f800000ff117431 */ /* 0x000fe200000001ff */
[----:B0--3--:R-:W-:-:S05]  /*0e60*/  LOP3.LUT R21, R6, R5, RZ, 0x3c, !PT ;  /* 0x0000000506157212 */ /* 0x009fca00078e3cff */
[----:B------:R-:W-:-:S05]  /*0e70*/  IMAD.IADD R6, R21, 0x1, R14 ;  /* 0x0000000115067824 */ /* 0x000fca00078e020e */
[----:B------:R-:W-:-:S05]  /*0e80*/  I2FP.F32.U32 R6, R6 ;  /* 0x0000000600067245 */ /* 0x000fca0000201000 */
[----:B------:R-:W-:Y:S01]  /*0e90*/  FFMA R6, R6, R17, 1.1641532182693481445e-10 ;  /* 0x2f00000006067423 */ /* 0x000fe20000000011 */
[----:B------:R-:W-:-:S04]  /*0ea0*/  MOV R17, R21 ;  /* 0x0000001500117202 */ /* 0x000fc80000000f00 */
[----:B-1----:R-:W-:-:S13]  /*0eb0*/  FSETP.GEU.AND P0, PT, R6, UR4, PT ;  /* 0x0000000406007c0b */ /* 0x002fda000bf0e000 */
[----:B------:R-:W-:Y:S05]  /*0ec0*/  @P0 BRA `(.L_x_7) ;  /* 0x0000000400700947 */ /* 0x000fea0003800000 */
[----:B------:R-:W0:Y:S01]  /*0ed0*/  I2F.U32.RP R17, UR7 ;  /* 0x0000000700117d06 */ /* 0x000e220008209000 */
[----:B------:R-:W-:Y:S01]  /*0ee0*/  SHF.R.U32.HI R6, RZ, 0x2, R15 ;  /* 0x00000002ff067819 */ /* 0x000fe2000001160f */
[----:B------:R-:W-:Y:S01]  /*0ef0*/  BSSY.RECONVERGENT B1, `(.L_x_8) ;  /* 0x000003d000017945 */ /* 0x000fe20003800200 */
[----:B------:R-:W-:Y:S02]  /*0f00*/  SHF.R.U32.HI R23, RZ, 0x2, R18 ;  /* 0x00000002ff177819 */ /* 0x000fe40000011612 */
[----:B------:R-:W-:Y:S01]  /*0f10*/  LOP3.LUT R6, R6, R15, RZ, 0x3c, !PT ;  /* 0x0000000f06067212 */ /* 0x000fe200078e3cff */
[----:B------:R-:W-:Y:S01]  /*0f20*/  IMAD.SHL.U32 R15, R21, 0x10, RZ ;  /* 0x00000010150f7824 */ /* 0x000fe200078e00ff */
[----:B------:R-:W-:Y:S01]  /*0f30*/  LOP3.LUT R23, R23, R18, RZ, 0x3c, !PT ;  /* 0x0000001217177212 */ /* 0x000fe200078e3cff */
[----:B------:R-:W-:Y:S01]  /*0f40*/  IMAD.MOV.U32 R18, RZ, RZ, RZ ;  /* 0x000000ffff127224 */ /* 0x000fe200078e00ff */
[----:B------:R-:W-:-:S04]  /*0f50*/  SHF.L.U32 R14, R6, 0x1, RZ ;  /* 0x00000001060e7819 */ /* 0x000fc800000006ff */
[----:B------:R-:W-:Y:S01]  /*0f60*/  LOP3.LUT R14, R6, R14, R15, 0x96, !PT ;  /* 0x0000000e060e7212 */ /* 0x000fe200078e960f */
[----:B0-----:R-:W0:Y:S03]  /*0f70*/  MUFU.RCP R17, R17 ;  /* 0x0000001100117308 */ /* 0x001e260000001000 */
[----:B------:R-:W-:Y:S01]  /*0f80*/  LOP3.LUT R16, R14, R21, RZ, 0x3c, !PT ;  /* 0x000000150e107212 */ /* 0x000fe200078e3cff */
[----:B------:R-:W-:-:S03]  /*0f90*/  IMAD.SHL.U32 R14, R23, 0x2, RZ ;  /* 0x00000002170e7824 */ /* 0x000fc600078e00ff */
[----:B------:R-:W-:Y:S01]  /*0fa0*/  SHF.L.U32 R6, R16, 0x4, RZ ;  /* 0x0000000410067819 */ /* 0x000fe200000006ff */
[----:B0-----:R-:W-:-:S03]  /*0fb0*/  VIADD R19, R17, 0xffffffe ;  /* 0x0ffffffe11137836 */ /* 0x001fc60000000000 */
[----:B------:R-:W-:Y:S01]  /*0fc0*/  LOP3.LUT R17, R23, R14, R6, 0x96, !PT ;  /* 0x0000000e17117212 */ /* 0x000fe200078e9606 */
[C---:B------:R-:W-:Y:S01]  /*0fd0*/  VIADD R14, R4.reuse, 0x26b663 ;  /* 0x0026b663040e7836 */ /* 0x040fe20000000000 */
[----:B------:R-:W-:Y:S02]  /*0fe0*/  IADD3 R4, PT, PT, R4, 0x212e9e, R16 ;  /* 0x00212e9e04047810 */ /* 0x000fe40007ffe010 */
[----:B------:R-:W-:Y:S01]  /*0ff0*/  LOP3.LUT R17, R17, R16, RZ, 0x3c, !PT ;  /* 0x0000001011117212 */ /* 0x000fe200078e3cff */
[----:B------:R-:W0:Y:S02]  /*1000*/  F2I.FTZ.U32.TRUNC.NTZ R19, R19 ;  /* 0x0000001300137305 */ /* 0x000e24000021f000 */
[----:B0-----:R-:W-:-:S04]  /*1010*/  IMAD.MOV R15, RZ, RZ, -R19 ;  /* 0x000000ffff0f7224 */ /* 0x001fc800078e0a13 */
[----:B------:R-:W-:-:S04]  /*1020*/  IMAD R15, R15, UR7, RZ ;  /* 0x000000070f0f7c24 */ /* 0x000fc8000f8e02ff */
[----:B------:R-:W-:Y:S01]  /*1030*/  IMAD.HI.U32 R19, R19, R15, R18 ;  /* 0x0000000f13137227 */ /* 0x000fe200078e0012 */
[----:B------:R-:W-:-:S05]  /*1040*/  IADD3 R18, PT, PT, R17, R14, RZ ;  /* 0x0000000e11127210 */ /* 0x000fca0007ffe0ff */
[----:B------:R-:W-:-:S04]  /*1050*/  IMAD.HI.U32 R6, R19, R4, RZ ;  /* 0x0000000413067227 */ /* 0x000fc800078e00ff */
[----:B------:R-:W-:-:S04]  /*1060*/  IMAD.HI.U32 R19, R19, R18, RZ ;  /* 0x0000001213137227 */ /* 0x000fc800078e00ff */
[----:B------:R-:W-:Y:S02]  /*1070*/  IMAD.MOV R15, RZ, RZ, -R6 ;  /* 0x000000ffff0f7224 */ /* 0x000fe400078e0a06 */
[----:B------:R-:W-:Y:S02]  /*1080*/  IMAD.MOV R19, RZ, RZ, -R19 ;  /* 0x000000ffff137224 */ /* 0x000fe400078e0a13 */
[----:B------:R-:W-:Y:S01]  /*1090*/  IMAD R4, R15, UR7, R4 ;  /* 0x000000070f047c24 */ /* 0x000fe2000f8e0204 */
[----:B------:R-:W-:Y:S01]  /*10a0*/  LOP3.LUT R15, RZ, UR7, RZ, 0x33, !PT ;  /* 0x00000007ff0f7c12 */ /* 0x000fe2000f8e33ff */
[----:B------:R-:W-:Y:S02]  /*10b0*/  IMAD R18, R19, UR7, R18 ;  /* 0x0000000713127c24 */ /* 0x000fe4000f8e0212 */
[----:B------:R-:W-:Y:S01]  /*10c0*/  IMAD.MOV.U32 R19, RZ, RZ, R21 ;  /* 0x000000ffff137224 */ /* 0x000fe200078e0015 */
[----:B------:R-:W-:Y:S02]  /*10d0*/  ISETP.GE.U32.AND P0, PT, R4, UR7, PT ;  /* 0x0000000704007c0c */ /* 0x000fe4000bf06070 */
[----:B------:R-:W-:-:S11]  /*10e0*/  ISETP.GE.U32.AND P1, PT, R18, UR7, PT ;  /* 0x0000000712007c0c */ /* 0x000fd6000bf26070 */
[----:B------:R-:W-:Y:S02]  /*10f0*/  @P0 IADD3 R4, PT, PT, R4, -UR7, RZ ;  /* 0x8000000704040c10 */ /* 0x000fe4000fffe0ff */
[----:B------:R-:W-:Y:S01]  /*1100*/  @P1 VIADD R18, R18, -UR7 ;  /* 0x8000000712121c36 */ /* 0x000fe20008000000 */
[----:B------:R-:W-:Y:S02]  /*1110*/  ISETP.NE.U32.AND P1, PT, RZ, UR7, PT ;  /* 0x00000007ff007c0c */ /* 0x000fe4000bf25070 */
[----:B------:R-:W-:Y:S02]  /*1120*/  ISETP.GE.U32.AND P0, PT, R4, UR7, PT ;  /* 0x0000000704007c0c */ /* 0x000fe4000bf06070 */
[----:B------:R-:W-:-:S11]  /*1130*/  ISETP.GE.U32.AND P2, PT, R18, UR7, PT ;  /* 0x0000000712007c0c */ /* 0x000fd6000bf46070 */
[----:B------:R-:W-:Y:S02]  /*1140*/  @P0 VIADD R4, R4, -UR7 ;  /* 0x8000000704040c36 */ /* 0x000fe40008000000 */
[----:B------:R-:W-:-:S03]  /*1150*/  @P2 IADD3 R18, PT, PT, R18, -UR7, RZ ;  /* 0x8000000712122c10 */ /* 0x000fc6000fffe0ff */
[C---:B------:R-:W-:Y:S02]  /*1160*/  SEL R4, R15.reuse, R4, !P1 ;  /* 0x000000040f047207 */ /* 0x040fe40004800000 */
[----:B------:R-:W-:-:S04]  /*1170*/  SEL R15, R15, R18, !P1 ;  /* 0x000000120f0f7207 */ /* 0x000fc80004800000 */
[CC--:B------:R-:W-:Y:S02]  /*1180*/  VIMNMX R27, PT, PT, R4.reuse, R15.reuse, PT ;  /* 0x0000000f041b7248 */ /* 0x0c0fe40003fe0100 */
[----:B------:R-:W-:-:S04]  /*1190*/  VIMNMX R4, PT, PT, R4, R15, !PT ;  /* 0x0000000f04047248 */ /* 0x000fc80007fe0100 */
[C-C-:B------:R-:W-:Y:S01]  /*11a0*/  IADD3 R6, PT, PT, R4.reuse, 0x1, -R27.reuse ;  /* 0x0000000104067810 */ /* 0x140fe20007ffe81b */
[----:B------:R-:W-:-:S03]  /*11b0*/  IMAD.IADD R15, R4, 0x1, -R27 ;  /* 0x00000001040f7824 */ /* 0x000fc600078e0a1b */
[----:B------:R-:W-:Y:S02]  /*11c0*/  LOP3.LUT P0, R6, R6, 0x3, RZ, 0xc0, !PT ;  /* 0x0000000306067812 */ /* 0x000fe4000780c0ff */
[----:B------:R-:W-:-:S11]  /*11d0*/  ISETP.GE.U32.AND P1, PT, R15, 0x3, PT ;  /* 0x000000030f00780c */ /* 0x000fd60003f26070 */
[----:B------:R-:W-:Y:S05]  /*11e0*/  @!P0 BRA `(.L_x_9) ;  /* 0x0000000000348947 */ /* 0x000fea0003800000 */
[----:B------:R-:W-:-:S07]  /*11f0*/  IADD3 R6, PT, PT, -R6, RZ, RZ ;  /* 0x000000ff06067210 */ /* 0x000fce0007ffe1ff */
.L_x_10:
[----:B0-----:R-:W0:Y:S01]  /*1200*/  LDC.64 R22, c[0x0][0x380] ;  /* 0x0000e000ff167b82 */ /* 0x001e220000000a00 */
[----:B------:R-:W-:-:S07]  /*1210*/  IMAD R15, R2, UR7, R27 ;  /* 0x00000007020f7c24 */ /* 0x000fce000f8e021b */
[----:B------:R-:W1:Y:S01]  /*1220*/  LDC.64 R24, c[0x0][0x388] ;  /* 0x0000e200ff187b82 */ /* 0x000e620000000a00 */
[----:B0-----:R-:W-:-:S06]  /*1230*/  IMAD.WIDE R22, R15, 0x4, R22 ;  /* 0x000000040f167825 */ /* 0x001fcc00078e0216 */
[----:B------:R-:W2:Y:S01]  /*1240*/  LDG.E R23, desc[UR8][R22.64] ;  /* 0x0000000816177981 */ /* 0x000ea2000c1e1900 */
[----:B------:R-:W-:Y:S01]  /*1250*/  IMAD R15, R0, UR7, R27 ;  /* 0x00000007000f7c24 */ /* 0x000fe2000f8e021b */
[----:B------:R-:W-:Y:S01]  /*1260*/  IADD3 R27, PT, PT, R27, 0x1, RZ ;  /* 0x000000011b1b7810 */ /* 0x000fe20007ffe0ff */
[----:B------:R-:W-:Y:S02]  /*1270*/  VIADD R6, R6, 0x1 ;  /* 0x0000000106067836 */ /* 0x000fe40000000000 */
[----:B-1----:R-:W-:-:S03]  /*1280*/  IMAD.WIDE R24, R15, 0x4, R24 ;  /* 0x000000040f187825 */ /* 0x002fc600078e0218 */
[----:B------:R-:W-:Y:S02]  /*1290*/  ISETP.NE.AND P0, PT, R6, RZ, PT ;  /* 0x000000ff0600720c */ /* 0x000fe40003f05270 */
[----:B--2---:R0:W-:Y:S11]  /*12a0*/  STG.E desc[UR8][R24.64], R23 ;  /* 0x0000001718007986 */ /* 0x0041f6000c101908 */
[----:B------:R-:W-:Y:S05]  /*12b0*/  @P0 BRA `(.L_x_10) ;  /* 0xfffffffc00d00947 */ /* 0x000fea000383ffff */
.L_x_9:
[----:B------:R-:W-:Y:S05]  /*12c0*/  BSYNC.RECONVERGENT B1 ;  /* 0x0000000000017941 */ /* 0x000fea0003800200 */
.L_x_8:
[----:B------:R-:W-:Y:S01]  /*12d0*/  IMAD.MOV.U32 R18, RZ, RZ, R5 ;  /* 0x000000ffff127224 */ /* 0x000fe200078e0005 */
[----:B------:R-:W-:Y:S01]  /*12e0*/  MOV R15, R7 ;  /* 0x00000007000f7202 */ /* 0x000fe20000000f00 */
[----:B------:R-:W-:Y:S06]  /*12f0*/  @!P1 BRA `(.L_x_7) ;  /* 0x0000000000649947 */ /* 0x000fec0003800000 */
[----:B------:R-:W-:Y:S01]  /*1300*/  BSSY.RECONVERGENT B1, `(.L_x_11) ;  /* 0x0000015000017945 */ /* 0x000fe20003800200 */
[--C-:B------:R-:W-:Y:S02]  /*1310*/  IMAD R15, R2, UR7, R27.reuse ;  /* 0x00000007020f7c24 */ /* 0x100fe4000f8e021b */
[----:B0-----:R-:W-:-:S07]  /*1320*/  IMAD R25, R0, UR7, R27 ;  /* 0x0000000700197c24 */ /* 0x001fce000f8e021b */
.L_x_12:
[----:B0-----:R-:W0:Y:S08]  /*1330*/  LDC.64 R18, c[0x0][0x380] ;  /* 0x0000e000ff127b82 */ /* 0x001e300000000a00 */
[----:B------:R-:W1:Y:S01]  /*1340*/  LDC.64 R22, c[0x0][0x388] ;  /* 0x0000e200ff167b82 */ /* 0x000e620000000a00 */
        /* <DEDUP_REMOVED lines=8> */
[----:B------:R-:W2:Y:S01]  /*13d0*/  LDG.E R20, desc[UR8][R18.64+0xc] ;  /* 0x00000c0812147981 */ /* 0x000ea2000c1e1900 */
[C---:B------:R-:W-:Y:S01]  /*13e0*/  VIADD R24, R27.reuse, 0x3 ;  /* 0x000000031b187836 */ /* 0x040fe20000000000 */
[----:B------:R-:W-:Y:S01]  /*13f0*/  IADD3 R27, PT, PT, R27, 0x4, RZ ;  /* 0x000000041b1b7810 */ /* 0x000fe20007ffe0ff */
[----:B------:R-:W-:Y:S01]  /*1400*/  VIADD R15, R15, 0x4 ;  /* 0x000000040f0f7836 */ /* 0x000fe20000000000 */
[----:B------:R-:W-:-:S02]  /*1410*/  IADD3 R25, PT, PT, R25, 0x4, RZ ;  /* 0x0000000419197810 */ /* 0x000fc40007ffe0ff */
[----:B------:R-:W-:Y:S01]  /*1420*/  ISETP.GE.AND P0, PT, R24, R4, PT ;  /* 0x000000041800720c */ /* 0x000fe20003f06270 */
[----:B--2---:R0:W-:-:S12]  /*1430*/  STG.E desc[UR8][R22.64+0xc], R20 ;  /* 0x00000c1416007986 */ /* 0x0041d8000c101908 */
[----:B------:R-:W-:Y:S05]  /*1440*/  @!P0 BRA `(.L_x_12) ;  /* 0xfffffffc00b88947 */ /* 0x000fea000383ffff */
[----:B------:R-:W-:Y:S05]  /*1450*/  BSYNC.RECONVERGENT B1 ;  /* 0x0000000000017941 */ /* 0x000fea0003800200 */
.L_x_11:
[----:B------:R-:W-:Y:S01]  /*1460*/  IMAD.MOV.U32 R19, RZ, RZ, R21 ;  /* 0x000000ffff137224 */ /* 0x000fe200078e0015 */
[----:B------:R-:W-:Y:S01]  /*1470*/  MOV R18, R5 ;  /* 0x0000000500127202 */ /* 0x000fe20000000f00 */
[----:B------:R-:W-:-:S07]  /*1480*/  IMAD.MOV.U32 R15, RZ, RZ, R7 ;  /* 0x000000ffff0f7224 */ /* 0x000fce00078e0007 */
.L_x_7:
[----:B------:R-:W-:Y:S05]  /*1490*/  BSYNC.RECONVERGENT B0 ;  /* 0x0000000000007941 */ /* 0x000fea0003800200 */
.L_x_6:
[----:B------:R-:W-:Y:S05]  /*14a0*/  BRA.U !UP0, `(.L_x_13) ;  /* 0x0000000d08547547 */ /* 0x000fea000b800000 */
[----:B------:R-:W1:Y:S01]  /*14b0*/  LDC.64 R4, c[0x0][0x388] ;  /* 0x0000e200ff047b82 */ /* 0x000e620000000a00 */
[----:B------:R-:W-:Y:S01]  /*14c0*/  IMAD R21, R0, UR7, RZ ;  /* 0x0000000700157c24 */ /* 0x000fe2000f8e02ff */
[----:B------:R-:W2:Y:S01]  /*14d0*/  LDCU UR10, c[0x0][0x3a0] ;  /* 0x00007400ff0a77ac */ /* 0x000ea20008000800 */
[----:B------:R-:W-:Y:S01]  /*14e0*/  UIADD3 UR5, UPT, UPT, -UR7, URZ, URZ ;  /* 0x000000ff07057290 */ /* 0x000fe2000fffe1ff */
[----:B------:R-:W-:-:S11]  /*14f0*/  UMOV UR4, URZ ;  /* 0x000000ff00047c82 */ /* 0x000fd60008000000 */
.L_x_27:
[----:B------:R-:W-:Y:S01]  /*1500*/  SHF.R.U32.HI R0, RZ, 0x2, R15 ;  /* 0x00000002ff007819 */ /* 0x000fe2000001160f */
[----:B0-2---:R-:W-:Y:S01]  /*1510*/  IMAD.MOV.U32 R23, RZ, RZ, R14 ;  /* 0x000000ffff177224 */ /* 0x005fe200078e000e */
[C---:B------:R-:W-:Y:S01]  /*1520*/  SHF.L.U32 R2, R17.reuse, 0x4, RZ ;  /* 0x0000000411027819 */ /* 0x040fe200000006ff */
[----:B------:R-:W-:Y:S01]  /*1530*/  UIADD3 UR5, UPT, UPT, UR5, 0x1, URZ ;  /* 0x0000000105057890 */ /* 0x000fe2000fffe0ff */
[----:B------:R-:W-:Y:S01]  /*1540*/  LOP3.LUT R0, R0, R15, RZ, 0x3c, !PT ;  /* 0x0000000f00007212 */ /* 0x000fe200078e3cff */
[----:B------:R-:W-:Y:S01]  /*1550*/  IMAD.MOV.U32 R22, RZ, RZ, R18 ;  /* 0x000000ffff167224 */ /* 0x000fe200078e0012 */
[----:B------:R-:W-:Y:S01]  /*1560*/  IADD3 R14, PT, PT, R14, 0x587c5, RZ ;  /* 0x000587c50e0e7810 */ /* 0x000fe20007ffe0ff */
[----:B------:R-:W-:Y:S01]  /*1570*/  UISETP.NE.AND UP1, UPT, UR5, URZ, UPT ;  /* 0x000000ff0500728c */ /* 0x000fe2000bf25270 */
[----:B------:R-:W-:Y:S01]  /*1580*/  MOV R20, R16 ;  /* 0x0000001000147202 */ /* 0x000fe20000000f00 */
[----:B------:R-:W-:Y:S01]  /*1590*/  IMAD.SHL.U32 R6, R0, 0x2, RZ ;  /* 0x0000000200067824 */ /* 0x000fe200078e00ff */
[----:B------:R-:W-:Y:S01]  /*15a0*/  BSSY.RECONVERGENT B0, `(.L_x_14) ;  /* 0x00000c2000007945 */ /* 0x000fe20003800200 */
[----:B------:R-:W-:Y:S01]  /*15b0*/  IMAD.MOV.U32 R18, RZ, RZ, R19 ;  /* 0x000000ffff127224 */ /* 0x000fe200078e0013 */
[----:B------:R-:W-:Y:S01]  /*15c0*/  MOV R15, R22 ;  /* 0x00000016000f7202 */ /* 0x000fe20000000f00 */
[----:B------:R-:W-:Y:S01]  /*15d0*/  IMAD.MOV.U32 R19, RZ, RZ, R20 ;  /* 0x000000ffff137224 */ /* 0x000fe200078e0014 */
[----:B------:R-:W-:-:S02]  /*15e0*/  LOP3.LUT R7, R17, R2, R6, 0x96, !PT ;  /* 0x0000000211077212 */ /* 0x000fc400078e9606 */
[----:B------:R-:W-:Y:S02]  /*15f0*/  MOV R2, R17 ;  /* 0x0000001100027202 */ /* 0x000fe40000000f00 */
[----:B------:R-:W-:Y:S01]  /*1600*/  LOP3.LUT R17, R7, R0, RZ, 0x3c, !PT ;  /* 0x0000000007117212 */ /* 0x000fe200078e3cff */
[----:B------:R-:W-:Y:S01]  /*1610*/  HFMA2 R0, -RZ, RZ, 0.1171875, 0 ;  /* 0x2f800000ff007431 */ /* 0x000fe200000001ff */
[----:B------:R-:W-:-:S03]  /*1620*/  MOV R16, R2 ;  /* 0x0000000200107202 */ /* 0x000fc60000000f00 */
[----:B------:R-:W-:-:S05]  /*1630*/  IMAD.IADD R6, R17, 0x1, R14 ;  /* 0x0000000111067824 */ /* 0x000fca00078e020e */
[----:B------:R-:W-:-:S05]  /*1640*/  I2FP.F32.U32 R7, R6 ;  /* 0x0000000600077245 */ /* 0x000fca0000201000 */
[----:B------:R-:W-:-:S05]  /*1650*/  FFMA R7, R7, R0, 1.1641532182693481445e-10 ;  /* 0x2f00000007077423 */ /* 0x000fca0000000000 */
[----:B--2---:R-:W-:-:S13]  /*1660*/  FSETP.GEU.AND P0, PT, R7, UR10, PT ;  /* 0x0000000a07007c0b */ /* 0x004fda000bf0e000 */
[----:B------:R-:W-:Y:S05]  /*1670*/  @P0 BRA `(.L_x_15) ;  /* 0x0000000800d00947 */ /* 0x000fea0003800000 */
[----:B------:R-:W-:Y:S01]  /*1680*/  ULOP3.LUT UR6, UR4, 0x1, URZ, 0xc0, !UPT ;  /* 0x0000000104067892 */ /* 0x000fe2000f8ec0ff */
[----:B-1----:R-:W-:-:S03]  /*1690*/  IMAD.WIDE R6, R21, 0x4, R4 ;  /* 0x0000000415067825 */ /* 0x002fc600078e0204 */
[----:B------:R-:W-:-:S09]  /*16a0*/  UISETP.NE.U32.AND UP0, UPT, UR6, 0x1, UPT ;  /* 0x000000010600788c */ /* 0x000fd2000bf05070 */
[----:B------:R-:W-:Y:S05]  /*16b0*/  BRA.U !UP0, `(.L_x_16) ;  /* 0x0000000508647547 */ /* 0x000fea000b800000 */
[----:B------:R0:W5:Y:S02]  /*16c0*/  LDG.E R15, desc[UR8][R6.64+0x4] ;  /* 0x00000408060f7981 */ /* 0x000164000c1e1900 */
[----:B-----5:R-:W-:Y:S01]  /*16d0*/  ISETP.NE.AND P0, PT, R12, 0x1, PT ;  /* 0x000000010c00780c */ /* 0x020fe20003f05270 */
[----:B------:R-:W-:Y:S01]  /*16e0*/  BSSY.RECONVERGENT B1, `(.L_x_17) ;  /* 0x000004d000017945 */ /* 0x000fe20003800200 */
[----:B------:R-:W-:Y:S02]  /*16f0*/  HFMA2 R12, -RZ, RZ, 0, 0 ;  /* 0x00000000ff0c7431 */ /* 0x000fe400000001ff */
[----:B------:R-:W-:Y:S01]  /*1700*/  IMAD.MOV.U32 R24, RZ, RZ, R3 ;  /* 0x000000ffff187224 */ /* 0x000fe200078e0003 */
[----:B------:R-:W-:Y:S01]  /*1710*/  MOV R16, R2 ;  /* 0x0000000200107202 */ /* 0x000fe20000000f00 */
[----:B------:R-:W-:-:S07]  /*1720*/  IMAD.MOV.U32 R19, RZ, RZ, R20 ;  /* 0x000000ffff137224 */ /* 0x000fce00078e0014 */
[----:B0-----:R-:W-:Y:S05]  /*1730*/  @!P0 BRA `(.L_x_18) ;  /* 0x00000004001c8947 */ /* 0x001fea0003800000 */
[----:B------:R-:W-:Y:S01]  /*1740*/  SHF.R.U32.HI R3, RZ, 0x2, R22 ;  /* 0x00000002ff037819 */ /* 0x000fe20000011616 */
[----:B------:R-:W-:Y:S01]  /*1750*/  IMAD.SHL.U32 R12, R17, 0x10, RZ ;  /* 0x00000010110c7824 */ /* 0x000fe200078e00ff */
[----:B------:R-:W-:Y:S01]  /*1760*/  MOV R25, 0x7f800000 ;  /* 0x7f80000000197802 */ /* 0x000fe20000000f00 */
[----:B------:R-:W-:Y:S01]  /*1770*/  BSSY.RECONVERGENT B2, `(.L_x_19) ;  /* 0x0000039000027945 */ /* 0x000fe20003800200 */
[----:B------:R-:W-:-:S04]  /*1780*/  LOP3.LUT R3, R3, R22, RZ, 0x3c, !PT ;  /* 0x0000001603037212 */ /* 0x000fc800078e3cff */
[----:B------:R-:W-:-:S04]  /*1790*/  SHF.L.U32 R14, R3, 0x1, RZ ;  /* 0x00000001030e7819 */ /* 0x000fc800000006ff */
[----:B------:R-:W-:-:S04]  /*17a0*/  LOP3.LUT R12, R3, R14, R12, 0x96, !PT ;  /* 0x0000000e030c7212 */ /* 0x000fc800078e960c */
[----:B------:R-:W-:Y:S01]  /*17b0*/  LOP3.LUT R16, R12, R17, RZ, 0x3c, !PT ;  /* 0x000000110c107212 */ /* 0x000fe200078e3cff */
[----:B------:R-:W-:-:S03]  /*17c0*/  IMAD.MOV.U32 R12, RZ, RZ, 0x3e055027 ;  /* 0x3e055027ff0c7424 */ /* 0x000fc600078e00ff */
[----:B------:R-:W-:-:S04]  /*17d0*/  IADD3 R3, PT, PT, R23, 0xb0f8a, R16 ;  /* 0x000b0f8a17037810 */ /* 0x000fc80007ffe010 */
[----:B------:R-:W-:-:S05]  /*17e0*/  I2FP.F32.U32 R3, R3 ;  /* 0x0000000300037245 */ /* 0x000fca0000201000 */
[----:B------:R-:W-:-:S05]  /*17f0*/  FFMA R0, R3, R0, 1.1641532182693481445e-10 ;  /* 0x2f00000003007423 */ /* 0x000fca0000000000 */
[----:B------:R-:W-:-:S13]  /*1800*/  FSETP.GEU.AND P0, PT, R0, 1.175494350822287508e-38, PT ;  /* 0x008000000000780b */ /* 0x000fda0003f0e000 */
[----:B------:R-:W-:-:S04]  /*1810*/  @!P0 FMUL R0, R0, 8388608 ;  /* 0x4b00000000008820 */ /* 0x000fc80000400000 */
[----:B------:R-:W-:-:S05]  /*1820*/  VIADD R19, R0, 0xc0d55555 ;  /* 0xc0d5555500137836 */ /* 0x000fca0000000000 */
[----:B------:R-:W-:-:S04]  /*1830*/  LOP3.LUT R19, R19, 0xff800000, RZ, 0xc0, !PT ;  /* 0xff80000013137812 */ /* 0x000fc800078ec0ff */
[-C--:B------:R-:W-:Y:S02]  /*1840*/  IADD3 R3, PT, PT, R0, -R19.reuse, RZ ;  /* 0x8000001300037210 */ /* 0x080fe40007ffe0ff */
[----:B------:R-:W-:-:S03]  /*1850*/  I2FP.F32.S32 R19, R19 ;  /* 0x0000001300137245 */ /* 0x000fc60000201400 */
[----:B------:R-:W-:-:S04]  /*1860*/  FADD R3, R3, -1 ;  /* 0xbf80000003037421 */ /* 0x000fc80000000000 */
[----:B------:R-:W-:-:S04]  /*1870*/  FFMA R12, R3, -R12, 0.14084610342979431152 ;  /* 0x3e1039f6030c7423 */ /* 0x000fc8000000080c */
[----:B------:R-:W-:-:S04]  /*1880*/  FFMA R12, R3, R12, -0.12148627638816833496 ;  /* 0xbdf8cdcc030c7423 */ /* 0x000fc8000000000c */
[----:B------:R-:W-:-:S04]  /*1890*/  FFMA R12, R3, R12, 0.13980610668659210205 ;  /* 0x3e0f2955030c7423 */ /* 0x000fc8000000000c */
[----:B------:R-:W-:-:S04]  /*18a0*/  FFMA R12, R3, R12, -0.16684235632419586182 ;  /* 0xbe2ad8b9030c7423 */ /* 0x000fc8000000000c */
[----:B------:R-:W-:-:S04]  /*18b0*/  FFMA R12, R3, R12, 0.20012299716472625732 ;  /* 0x3e4ced0b030c7423 */ /* 0x000fc8000000000c */
[----:B------:R-:W-:-:S04]  /*18c0*/  FFMA R12, R3, R12, -0.24999669194221496582 ;  /* 0xbe7fff22030c7423 */ /* 0x000fc8000000000c */
[----:B------:R-:W-:-:S04]  /*18d0*/  FFMA R12, R3, R12, 0.33333182334899902344 ;  /* 0x3eaaaa78030c7423 */ /* 0x000fc8000000000c */
[C---:B------:R-:W-:Y:S01]  /*18e0*/  FFMA R14, R3.reuse, R12, -0.5 ;  /* 0xbf000000030e7423 */ /* 0x040fe2000000000c */
[----:B------:R-:W-:Y:S02]  /*18f0*/  FSEL R12, RZ, -23, P0 ;  /* 0xc1b80000ff0c7808 */ /* 0x000fe40000000000 */
[----:B------:R-:W-:Y:S01]  /*1900*/  ISETP.GT.U32.AND P0, PT, R0, 0x7f7fffff, PT ;  /* 0x7f7fffff0000780c */ /* 0x000fe20003f04070 */
[----:B------:R-:W-:Y:S02]  /*1910*/  FMUL R14, R3, R14 ;  /* 0x0000000e030e7220 */ /* 0x000fe40000400000 */
[----:B------:R-:W-:Y:S02]  /*1920*/  FFMA R12, R19, 1.1920928955078125e-07, R12 ;  /* 0x34000000130c7823 */ /* 0x000fe4000000000c */
[----:B------:R-:W-:Y:S01]  /*1930*/  FFMA R19, R3, R14, R3 ;  /* 0x0000000e03137223 */ /* 0x000fe20000000003 */
[----:B------:R-:W-:-:S03]  /*1940*/  SHF.R.U32.HI R3, RZ, 0x2, R18 ;  /* 0x00000002ff037819 */ /* 0x000fc60000011612 */
[----:B------:R-:W-:Y:S01]  /*1950*/  FFMA R19, R12, 0.69314718246459960938, R19 ;  /* 0x3f3172180c137823 */ /* 0x000fe20000000013 */
[----:B------:R-:W-:Y:S02]  /*1960*/  LOP3.LUT R3, R3, R18, RZ, 0x3c, !PT ;  /* 0x0000001203037212 */ /* 0x000fe400078e3cff */
[----:B------:R-:W-:Y:S01]  /*1970*/  SHF.L.U32 R12, R16, 0x4, RZ ;  /* 0x00000004100c7819 */ /* 0x000fe200000006ff */
[C---:B------:R-:W-:Y:S01]  /*1980*/  @P0 FFMA R19, R0.reuse, R25, +INF ;  /* 0x7f80000000130423 */ /* 0x040fe20000000019 */
[----:B------:R-:W-:Y:S01]  /*1990*/  FSETP.NEU.AND P0, PT, R0, RZ, PT ;  /* 0x000000ff0000720b */ /* 0x000fe20003f0d000 */
[----:B------:R-:W-:Y:S02]  /*19a0*/  IMAD.SHL.U32 R14, R3, 0x2, RZ ;  /* 0x00000002030e7824 */ /* 0x000fe400078e00ff */
[----:B------:R-:W-:-:S03]  /*19b0*/  FMUL R19, R19, -2 ;  /* 0xc000000013137820 */ /* 0x000fc60000400000 */
[----:B------:R-:W-:Y:S01]  /*19c0*/  LOP3.LUT R3, R3, R14, R12, 0x96, !PT ;  /* 0x0000000e03037212 */ /* 0x000fe200078e960c */
[----:B------:R-:W-:Y:S01]  /*19d0*/  VIADD R14, R23, 0x10974f ;  /* 0x0010974f170e7836 */ /* 0x000fe20000000000 */
[----:B------:R-:W-:Y:S02]  /*19e0*/  FSEL R19, R19, +INF , P0 ;  /* 0x7f80000013137808 */ /* 0x000fe40000000000 */
[----:B------:R-:W-:Y:S02]  /*19f0*/  LOP3.LUT R23, R3, R16, RZ, 0x3c, !PT ;  /* 0x0000001003177212 */ /* 0x000fe400078e3cff */
[----:B------:R-:W-:Y:S01]  /*1a00*/  IADD3 R3, PT, PT, R19, -0xd000000, RZ ;  /* 0xf300000013037810 */ /* 0x000fe20007ffe0ff */
[----:B------:R0:W1:Y:S02]  /*1a10*/  MUFU.RSQ R12, R19 ;  /* 0x00000013000c7308 */ /* 0x0000640000001400 */
[----:B------:R-:W-:Y:S01]  /*1a20*/  IMAD.IADD R0, R23, 0x1, R14 ;  /* 0x0000000117007824 */ /* 0x000fe200078e020e */
[----:B------:R-:W-:-:S02]  /*1a30*/  ISETP.GT.U32.AND P0, PT, R3, 0x727fffff, PT ;  /* 0x727fffff0300780c */ /* 0x000fc40003f04070 */
[----:B------:R-:W-:Y:S02]  /*1a40*/  MOV R3, 0x30c90fdb ;  /* 0x30c90fdb00037802 */ /* 0x000fe40000000f00 */
[----:B------:R-:W-:-:S05]  /*1a50*/  I2FP.F32.U32 R0, R0 ;  /* 0x0000000000007245 */ /* 0x000fca0000201000 */
[----:B------:R-:W-:-:S04]  /*1a60*/  FFMA R3, R0, R3, 7.314590599882819788e-10 ;  /* 0x30490fdb00037423 */ /* 0x000fc80000000003 */
[----:B0-----:R-:W-:Y:S05]  /*1a70*/  @!P0 BRA `(.L_x_20) ;  /* 0x0000000000108947 */ /* 0x001fea0003800000 */
[----:B------:R-:W-:Y:S01]  /*1a80*/  IMAD.MOV.U32 R0, RZ, RZ, R19 ;  /* 0x000000ffff007224 */ /* 0x000fe200078e0013 */
[----:B------:R-:W-:-:S07]  /*1a90*/  MOV R18, 0x1ab0 ;  /* 0x00001ab000127802 */ /* 0x000fce0000000f00 */
[----:B-1----:R-:W-:Y:S05]  /*1aa0*/  CALL.REL.NOINC `($__internal_0_$__cuda_sm20_sqrt_rn_f32_slowpath) ;  /* 0x0000000400f07944 */ /* 0x002fea0003c00000 */
[----:B------:R-:W-:Y:S05]  /*1ab0*/  BRA `(.L_x_21) ;  /* 0x0000000000107947 */ /* 0x000fea0003800000 */
.L_x_20:
[----:B-1----:R-:W-:Y:S01]  /*1ac0*/  FMUL.FTZ R0, R19, R12 ;  /* 0x0000000c13007220 */ /* 0x002fe20000410000 */
[----:B------:R-:W-:-:S03]  /*1ad0*/  FMUL.FTZ R12, R12, 0.5 ;  /* 0x3f0000000c0c7820 */ /* 0x000fc60000410000 */
[----:B------:R-:W-:-:S04]  /*1ae0*/  FFMA R19, -R0, R0, R19 ;  /* 0x0000000000137223 */ /* 0x000fc80000000113 */
[----:B------:R-:W-:-:S07]  /*1af0*/  FFMA R0, R19, R12, R0 ;  /* 0x0000000c13007223 */ /* 0x000fce0000000000 */
.L_x_21:
[----:B------:R-:W-:Y:S05]  /*1b00*/  BSYNC.RECONVERGENT B2 ;  /* 0x0000000000027941 */ /* 0x000fea0003800200 */
.L_x_19:
[----:B------:R-:W-:Y:S01]  /*1b10*/  FMUL.RZ R25, R3, 0.15915493667125701904 ;  /* 0x3e22f98303197820 */ /* 0x000fe2000040c000 */
[----:B------:R-:W-:Y:S01]  /*1b20*/  MOV R18, R2 ;  /* 0x0000000200127202 */ /* 0x000fe20000000f00 */
[----:B------:R-:W-:Y:S02]  /*1b30*/  IMAD.MOV.U32 R22, RZ, RZ, R20 ;  /* 0x000000ffff167224 */ /* 0x000fe400078e0014 */
[----:B------:R-:W0:Y:S01]  /*1b40*/  MUFU.SIN R3, R25 ;  /* 0x0000001900037308 */ /* 0x000e220000000400 */
[----:B------:R-:W-:-:S07]  /*1b50*/  IMAD.MOV.U32 R12, RZ, RZ, 0x1 ;  /* 0x00000001ff0c7424 */ /* 0x000fce00078e00ff */
[----:B------:R-:W1:Y:S01]  /*1b60*/  MUFU.COS R19, R25 ;  /* 0x0000001900137308 */ /* 0x000e620000000000 */
[-C--:B0-----:R-:W-:Y:S01]  /*1b70*/  FMUL R24, R3, R0.reuse ;  /* 0x0000000003187220 */ /* 0x081fe20000400000 */
[----:B-1----:R-:W-:Y:S01]  /*1b80*/  FMUL R3, R19, R0 ;  /* 0x0000000013037220 */ /* 0x002fe20000400000 */
[----:B------:R-:W-:Y:S02]  /*1b90*/  MOV R19, R17 ;  /* 0x0000001100137202 */ /* 0x000fe40000000f00 */
[----:B------:R-:W-:-:S07]  /*1ba0*/  MOV R17, R23 ;  /* 0x0000001700117202 */ /* 0x000fce0000000f00 */
.L_x_18:
[----:B------:R-:W-:Y:S05]  /*1bb0*/  BSYNC.RECONVERGENT B1 ;  /* 0x0000000000017941 */ /* 0x000fea0003800200 */
.L_x_17:
[----:B------:R-:W2:Y:S02]  /*1bc0*/  LDG.E R23, desc[UR8][R6.64] ;  /* 0x0000000806177981 */ /* 0x000ea4000c1e1900 */
[----:B--2---:R-:W-:-:S05]  /*1bd0*/  FFMA R23, R24, 0.10000000149011611938, R23 ;  /* 0x3dcccccd18177823 */ /* 0x004fca0000000017 */
[----:B------:R-:W-:-:S04]  /*1be0*/  FSETP.GEU.AND P0, PT, R23, RZ, PT ;  /* 0x000000ff1700720b */ /* 0x000fc80003f0e000 */
[----:B------:R-:W-:-:S04]  /*1bf0*/  FSEL R0, R23, RZ, P0 ;  /* 0x000000ff17007208 */ /* 0x000fc80000000000 */
[----:B------:R-:W-:-:S04]  /*1c00*/  FSETP.GT.AND P0, PT, R0, R15, PT ;  /* 0x0000000f0000720b */ /* 0x000fc80003f04000 */
[----:B------:R-:W-:Y:S01]  /*1c10*/  FSEL R23, R15, R0, P0 ;  /* 0x000000000f177208 */ /* 0x000fe20000000000 */
[----:B------:R-:W-:-:S04]  /*1c20*/  IMAD.MOV.U32 R15, RZ, RZ, R22 ;  /* 0x000000ffff0f7224 */ /* 0x000fc800078e0016 */
[----:B------:R2:W-:Y:S01]  /*1c30*/  STG.E desc[UR8][R6.64], R23 ;  /* 0x0000001706007986 */ /* 0x0005e2000c101908 */
[----:B------:R-:W-:Y:S05]  /*1c40*/  BRA `(.L_x_15) ;  /* 0x00000004005c7947 */ /* 0x000fea0003800000 */
.L_x_16:
[----:B------:R0:W5:Y:S02]  /*1c50*/  LDG.E R15, desc[UR8][R6.64+-0x4] ;  /* 0xfffffc08060f7981 */ /* 0x000164000c1e1900 */
[----:B-----5:R-:W-:Y:S01]  /*1c60*/  ISETP.NE.AND P0, PT, R12, 0x1, PT ;  /* 0x000000010c00780c */ /* 0x020fe20003f05270 */
[----:B------:R-:W-:Y:S01]  /*1c70*/  BSSY.RECONVERGENT B1, `(.L_x_22) ;  /* 0x000004d000017945 */ /* 0x000fe20003800200 */
[----:B------:R-:W-:Y:S01]  /*1c80*/  MOV R24, R3 ;  /* 0x0000000300187202 */ /* 0x000fe20000000f00 */
[----:B------:R-:W-:Y:S01]  /*1c90*/  IMAD.MOV.U32 R16, RZ, RZ, R2 ;  /* 0x000000ffff107224 */ /* 0x000fe200078e0002 */
[----:B------:R-:W-:Y:S01]  /*1ca0*/  MOV R19, R20 ;  /* 0x0000001400137202 */ /* 0x000fe20000000f00 */
[----:B------:R-:W-:-:S08]  /*1cb0*/  IMAD.MOV.U32 R12, RZ, RZ, RZ ;  /* 0x000000ffff0c7224 */ /* 0x000fd000078e00ff */
[----:B0-----:R-:W-:Y:S05]  /*1cc0*/  @!P0 BRA `(.L_x_23) ;  /* 0x00000004001c8947 */ /* 0x001fea0003800000 */
[----:B------:R-:W-:Y:S01]  /*1cd0*/  SHF.R.U32.HI R3, RZ, 0x2, R22 ;  /* 0x00000002ff037819 */ /* 0x000fe20000011616 */
[----:B------:R-:W-:Y:S01]  /*1ce0*/  IMAD.MOV.U32 R25, RZ, RZ, 0x7f800000 ;  /* 0x7f800000ff197424 */ /* 0x000fe200078e00ff */
[----:B------:R-:W-:Y:S01]  /*1cf0*/  SHF.L.U32 R12, R17, 0x4, RZ ;  /* 0x00000004110c7819 */ /* 0x000fe200000006ff */
[----:B------:R-:W-:Y:S01]  /*1d00*/  BSSY.RECONVERGENT B2, `(.L_x_24) ;  /* 0x0000039000027945 */ /* 0x000fe20003800200 */
[----:B------:R-:W-:-:S05]  /*1d10*/  LOP3.LUT R3, R3, R22, RZ, 0x3c, !PT ;  /* 0x0000001603037212 */ /* 0x000fca00078e3cff */
[----:B------:R-:W-:-:S05]  /*1d20*/  IMAD.SHL.U32 R14, R3, 0x2, RZ ;  /* 0x00000002030e7824 */ /* 0x000fca00078e00ff */
[----:B------:R-:W-:-:S04]  /*1d30*/  LOP3.LUT R12, R3, R14, R12, 0x96, !PT ;  /* 0x0000000e030c7212 */ /* 0x000fc800078e960c */
[----:B------:R-:W-:Y:S01]  /*1d40*/  LOP3.LUT R16, R12, R17, RZ, 0x3c, !PT ;  /* 0x000000110c107212 */ /* 0x000fe200078e3cff */
[----:B------:R-:W-:-:S03]  /*1d50*/  HFMA2 R12, -RZ, RZ, 1.5048828125, 33.21875 ;  /* 0x3e055027ff0c7431 */ /* 0x000fc600000001ff */
[----:B------:R-:W-:-:S04]  /*1d60*/  IADD3 R3, PT, PT, R23, 0xb0f8a, R16 ;  /* 0x000b0f8a17037810 */ /* 0x000fc80007ffe010 */
[----:B------:R-:W-:-:S05]  /*1d70*/  I2FP.F32.U32 R3, R3 ;  /* 0x0000000300037245 */ /* 0x000fca0000201000 */
[----:B------:R-:W-:-:S05]  /*1d80*/  FFMA R0, R3, R0, 1.1641532182693481445e-10 ;  /* 0x2f00000003007423 */ /* 0x000fca0000000000 */
[----:B------:R-:W-:-:S13]  /*1d90*/  FSETP.GEU.AND P0, PT, R0, 1.175494350822287508e-38, PT ;  /* 0x008000000000780b */ /* 0x000fda0003f0e000 */
[----:B------:R-:W-:-:S05]  /*1da0*/  @!P0 FMUL R0, R0, 8388608 ;  /* 0x4b00000000008820 */ /* 0x000fca0000400000 */
[----:B------:R-:W-:-:S04]  /*1db0*/  IADD3 R19, PT, PT, R0, -0x3f2aaaab, RZ ;  /* 0xc0d5555500137810 */ /* 0x000fc80007ffe0ff */
[----:B------:R-:W-:-:S05]  /*1dc0*/  LOP3.LUT R19, R19, 0xff800000, RZ, 0xc0, !PT ;  /* 0xff80000013137812 */ /* 0x000fca00078ec0ff */
[----:B------:R-:W-:Y:S01]  /*1dd0*/  IMAD.IADD R3, R0, 0x1, -R19 ;  /* 0x0000000100037824 */ /* 0x000fe200078e0a13 */
        /* <DEDUP_REMOVED lines=17> */
[----:B------:R-:W-:Y:S01]  /*1ef0*/  LOP3.LUT R3, R3, R18, RZ, 0x3c, !PT ;  /* 0x0000001203037212 */ /* 0x000fe200078e3cff */
[----:B------:R-:W-:Y:S02]  /*1f00*/  IMAD.SHL.U32 R12, R16, 0x10, RZ ;  /* 0x00000010100c7824 */ /* 0x000fe400078e00ff */
[C---:B------:R-:W-:Y:S01]  /*1f10*/  @P0 FFMA R19, R0.reuse, R25, +INF ;  /* 0x7f80000000130423 */ /* 0x040fe20000000019 */
[----:B------:R-:W-:Y:S02]  /*1f20*/  SHF.L.U32 R14, R3, 0x1, RZ ;  /* 0x00000001030e7819 */ /* 0x000fe400000006ff */
[----:B------:R-:W-:Y:S01]  /*1f30*/  FSETP.NEU.AND P0, PT, R0, RZ, PT ;  /* 0x000000ff0000720b */ /* 0x000fe20003f0d000 */
[----:B------:R-:W-:Y:S01]  /*1f40*/  FMUL R19, R19, -2 ;  /* 0xc000000013137820 */ /* 0x000fe20000400000 */
[----:B------:R-:W-:Y:S02]  /*1f50*/  LOP3.LUT R3, R3, R14, R12, 0x96, !PT ;  /* 0x0000000e03037212 */ /* 0x000fe400078e960c */
[----:B------:R-:W-:-:S02]  /*1f60*/  IADD3 R14, PT, PT, R23, 0x10974f, RZ ;  /* 0x0010974f170e7810 */ /* 0x000fc40007ffe0ff */
[----:B------:R-:W-:Y:S02]  /*1f70*/  FSEL R19, R19, +INF , P0 ;  /* 0x7f80000013137808 */ /* 0x000fe40000000000 */
[----:B------:R-:W-:Y:S02]  /*1f80*/  LOP3.LUT R23, R3, R16, RZ, 0x3c, !PT ;  /* 0x0000001003177212 */ /* 0x000fe400078e3cff */
[----:B------:R0:W1:Y:S01]  /*1f90*/  MUFU.RSQ R12, R19 ;  /* 0x00000013000c7308 */ /* 0x0000620000001400 */
[----:B------:R-:W-:Y:S01]  /*1fa0*/  VIADD R3, R19, 0xf3000000 ;  /* 0xf300000013037836 */ /* 0x000fe20000000000 */
[----:B------:R-:W-:-:S04]  /*1fb0*/  IADD3 R0, PT, PT, R14, R23, RZ ;  /* 0x000000170e007210 */ /* 0x000fc80007ffe0ff */
[----:B------:R-:W-:Y:S01]  /*1fc0*/  ISETP.GT.U32.AND P0, PT, R3, 0x727fffff, PT ;  /* 0x727fffff0300780c */ /* 0x000fe20003f04070 */
[----:B------:R-:W-:Y:S01]  /*1fd0*/  IMAD.MOV.U32 R3, RZ, RZ, 0x30c90fdb ;  /* 0x30c90fdbff037424 */ /* 0x000fe200078e00ff */
[----:B------:R-:W-:-:S05]  /*1fe0*/  I2FP.F32.U32 R0, R0 ;  /* 0x0000000000007245 */ /* 0x000fca0000201000 */
[----:B------:R-:W-:-:S06]  /*1ff0*/  FFMA R3, R0, R3, 7.314590599882819788e-10 ;  /* 0x30490fdb00037423 */ /* 0x000fcc0000000003 */
[----:B01----:R-:W-:Y:S05]  /*2000*/  @!P0 BRA `(.L_x_25) ;  /* 0x0000000000108947 */ /* 0x003fea0003800000 */
[----:B------:R-:W-:Y:S02]  /*2010*/  MOV R0, R19 ;  /* 0x0000001300007202 */ /* 0x000fe40000000f00 */
[----:B------:R-:W-:-:S07]  /*2020*/  MOV R18, 0x2040 ;  /* 0x0000204000127802 */ /* 0x000fce0000000f00 */
[----:B------:R-:W-:Y:S05]  /*2030*/  CALL.REL.NOINC `($__internal_0_$__cuda_sm20_sqrt_rn_f32_slowpath) ;  /* 0x00000000008c7944 */ /* 0x000fea0003c00000 */
[----:B------:R-:W-:Y:S05]  /*2040*/  BRA `(.L_x_26) ;  /* 0x0000000000107947 */ /* 0x000fea0003800000 */
.L_x_25:
[----:B------:R-:W-:Y:S01]  /*2050*/  FMUL.FTZ R0, R19, R12 ;  /* 0x0000000c13007220 */ /* 0x000fe20000410000 */
[----:B------:R-:W-:-:S03]  /*2060*/  FMUL.FTZ R12, R12, 0.5 ;  /* 0x3f0000000c0c7820 */ /* 0x000fc60000410000 */
[----:B------:R-:W-:-:S04]  /*2070*/  FFMA R19, -R0, R0, R19 ;  /* 0x0000000000137223 */ /* 0x000fc80000000113 */
[----:B------:R-:W-:-:S07]  /*2080*/  FFMA R0, R19, R12, R0 ;  /* 0x0000000c13007223 */ /* 0x000fce0000000000 */
.L_x_26:
[----:B------:R-:W-:Y:S05]  /*2090*/  BSYNC.RECONVERGENT B2 ;  /* 0x0000000000027941 */ /* 0x000fea0003800200 */
.L_x_24:
[----:B------:R-:W-:Y:S01]  /*20a0*/  FMUL.RZ R25, R3, 0.15915493667125701904 ;  /* 0x3e22f98303197820 */ /* 0x000fe2000040c000 */
[----:B------:R-:W-:Y:S02]  /*20b0*/  HFMA2 R12, -RZ, RZ, 0, 5.9604644775390625e-08 ;  /* 0x00000001ff0c7431 */ /* 0x000fe400000001ff */
[----:B------:R-:W-:Y:S01]  /*20c0*/  IMAD.MOV.U32 R18, RZ, RZ, R2 ;  /* 0x000000ffff127224 */ /* 0x000fe200078e0002 */
[----:B------:R-:W-:Y:S01]  /*20d0*/  MOV R22, R20 ;  /* 0x0000001400167202 */ /* 0x000fe20000000f00 */
[----:B------:R-:W0:Y:S08]  /*20e0*/  MUFU.SIN R3, R25 ;  /* 0x0000001900037308 */ /* 0x000e300000000400 */
[----:B------:R-:W1:Y:S01]  /*20f0*/  MUFU.COS R19, R25 ;  /* 0x0000001900137308 */ /* 0x000e620000000000 */
[-C--:B0-----:R-:W-:Y:S01]  /*2100*/  FMUL R24, R3, R0.reuse ;  /* 0x0000000003187220 */ /* 0x081fe20000400000 */
[----:B-1----:R-:W-:Y:S01]  /*2110*/  FMUL R3, R19, R0 ;  /* 0x0000000013037220 */ /* 0x002fe20000400000 */
[----:B------:R-:W-:-:S02]  /*2120*/  IMAD.MOV.U32 R19, RZ, RZ, R17 ;  /* 0x000000ffff137224 */ /* 0x000fc400078e0011 */
[----:B------:R-:W-:-:S07]  /*2130*/  IMAD.MOV.U32 R17, RZ, RZ, R23 ;  /* 0x000000ffff117224 */ /* 0x000fce00078e0017 */
.L_x_23:
[----:B------:R-:W-:Y:S05]  /*2140*/  BSYNC.RECONVERGENT B1 ;  /* 0x0000000000017941 */ /* 0x000fea0003800200 */
.L_x_22:
[----:B------:R-:W2:Y:S02]  /*2150*/  LDG.E R23, desc[UR8][R6.64] ;  /* 0x0000000806177981 */ /* 0x000ea4000c1e1900 */
[----:B--2---:R-:W-:-:S05]  /*2160*/  FFMA R0, R24, 0.10000000149011611938, R23 ;  /* 0x3dcccccd18007823 */ /* 0x004fca0000000017 */
[----:B------:R-:W-:-:S04]  /*2170*/  FSETP.GEU.AND P0, PT, R0, R15, PT ;  /* 0x0000000f0000720b */ /* 0x000fc80003f0e000 */
[----:B------:R-:W-:Y:S02]  /*2180*/  FSEL R0, R15, R0, !P0 ;  /* 0x000000000f007208 */ /* 0x000fe40004000000 */
[----:B------:R-:W-:Y:S02]  /*2190*/  MOV R15, R22 ;  /* 0x00000016000f7202 */ /* 0x000fe40000000f00 */
[----:B------:R-:W-:-:S05]  /*21a0*/  FMNMX.NAN R23, R0, 1, PT ;  /* 0x3f80000000177809 */ /* 0x000fca0003820000 */
[----:B------:R0:W-:Y:S02]  /*21b0*/  STG.E desc[UR8][R6.64], R23 ;  /* 0x0000001706007986 */ /* 0x0001e4000c101908 */
.L_x_15:
[----:B------:R-:W-:Y:S05]  /*21c0*/  BSYNC.RECONVERGENT B0 ;  /* 0x0000000000007941 */ /* 0x000fea0003800200 */
.L_x_14:
[----:B------:R-:W-:Y:S01]  /*21d0*/  VIADD R21, R21, 0x1 ;  /* 0x0000000115157836 */ /* 0x000fe20000000000 */
[----:B------:R-:W-:Y:S01]  /*21e0*/  UIADD3 UR4, UPT, UPT, UR4, 0x1, URZ ;  /* 0x0000000104047890 */ /* 0x000fe2000fffe0ff */
[----:B------:R-:W-:Y:S11]  /*21f0*/  BRA.U UP1, `(.L_x_27) ;  /* 0xfffffff101c07547 */ /* 0x000ff6000b83ffff */
.L_x_13:
[----:B------:R-:W-:Y:S04]  /*2200*/  STG.E.64 desc[UR8][R8.64], R14 ;  /* 0x0000000e08007986 */ /* 0x000fe8000c101b08 */
[----:B------:R-:W-:Y:S04]  /*2210*/  STG.E.64 desc[UR8][R8.64+0x8], R18 ;  /* 0x0000081208007986 */ /* 0x000fe8000c101b08 */
[----:B------:R-:W-:Y:S04]  /*2220*/  STG.E.64 desc[UR8][R8.64+0x10], R16 ;  /* 0x0000101008007986 */ /* 0x000fe8000c101b08 */
[----:B-----5:R-:W-:Y:S04]  /*2230*/  STG.E.64 desc[UR8][R8.64+0x18], R12 ;  /* 0x0000180c08007986 */ /* 0x020fe8000c101b08 */
[----:B------:R-:W-:Y:S04]  /*2240*/  STG.E.64 desc[UR8][R8.64+0x28], R10 ;  /* 0x0000280a08007986 */ /* 0x000fe8000c101b08 */
[----:B------:R-:W-:Y:S01]  /*2250*/  STG.E desc[UR8][R8.64+0x20], R3 ;  /* 0x0000200308007986 */ /* 0x000fe2000c101908 */
[----:B------:R-:W-:Y:S05]  /*2260*/  EXIT ;  /* 0x000000000000794d */ /* 0x000fea0003800000 */
        .weak           $__internal_0_$__cuda_sm20_sqrt_rn_f32_slowpath
        .type           $__internal_0_$__cuda_sm20_sqrt_rn_f32_slowpath,@function
        .size           $__internal_0_$__cuda_sm20_sqrt_rn_f32_slowpath,(.L_x_100 - $__internal_0_$__cuda_sm20_sqrt_rn_f32_slowpath)
$__internal_0_$__cuda_sm20_sqrt_rn_f32_slowpath:
[----:B------:R-:W-:-:S13]  /*2270*/  LOP3.LUT P0, RZ, R0, 0x7fffffff, RZ, 0xc0, !PT ;  /* 0x7fffffff00ff7812 */ /* 0x000fda000780c0ff */
[----:B------:R-:W-:Y:S01]  /*2280*/  @!P0 MOV R19, R0 ;  /* 0x0000000000138202 */ /* 0x000fe20000000f00 */
[----:B------:R-:W-:Y:S06]  /*2290*/  @!P0 BRA `(.L_x_28) ;  /* 0x0000000000408947 */ /* 0x000fec0003800000 */
[----:B------:R-:W-:-:S13]  /*22a0*/  FSETP.GEU.FTZ.AND P0, PT, R0, RZ, PT ;  /* 0x000000ff0000720b */ /* 0x000fda0003f1e000 */
[----:B------:R-:W-:Y:S01]  /*22b0*/  @!P0 IMAD.MOV.U32 R19, RZ, RZ, 0x7fffffff ;  /* 0x7fffffffff138424 */ /* 0x000fe200078e00ff */
[----:B------:R-:W-:Y:S06]  /*22c0*/  @!P0 BRA `(.L_x_28) ;  /* 0x0000000000348947 */ /* 0x000fec0003800000 */
[----:B------:R-:W-:-:S13]  /*22d0*/  FSETP.GTU.FTZ.AND P0, PT, |R0|, +INF , PT ;  /* 0x7f8000000000780b */ /* 0x000fda0003f1c200 */
[----:B------:R-:W-:Y:S01]  /*22e0*/  @P0 FADD.FTZ R19, R0, 1 ;  /* 0x3f80000000130421 */ /* 0x000fe20000010000 */
[----:B------:R-:W-:Y:S06]  /*22f0*/  @P0 BRA `(.L_x_28) ;  /* 0x0000000000280947 */ /* 0x000fec0003800000 */
[----:B------:R-:W-:-:S13]  /*2300*/  FSETP.NEU.FTZ.AND P0, PT, |R0|, +INF , PT ;  /* 0x7f8000000000780b */ /* 0x000fda0003f1d200 */
[----:B------:R-:W-:-:S04]  /*2310*/  @P0 FFMA R25, R0, 1.84467440737095516160e+19, RZ ;  /* 0x5f80000000190823 */ /* 0x000fc800000000ff */
[----:B------:R-:W0:Y:S02]  /*2320*/  @P0 MUFU.RSQ R22, R25 ;  /* 0x0000001900160308 */ /* 0x000e240000001400 */
[----:B0-----:R-:W-:Y:S01]  /*2330*/  @P0 FMUL.FTZ R12, R25, R22 ;  /* 0x00000016190c0220 */ /* 0x001fe20000410000 */
[----:B------:R-:W-:-:S03]  /*2340*/  @P0 FMUL.FTZ R22, R22, 0.5 ;  /* 0x3f00000016160820 */ /* 0x000fc60000410000 */
[----:B------:R-:W-:-:S04]  /*2350*/  @P0 FADD.FTZ R19, -R12, -RZ ;  /* 0x800000ff0c130221 */ /* 0x000fc80000010100 */
[----:B------:R-:W-:Y:S01]  /*2360*/  @P0 FFMA R27, R12, R19, R25 ;  /* 0x000000130c1b0223 */ /* 0x000fe20000000019 */
[----:B------:R-:W-:-:S03]  /*2370*/  @!P0 MOV R19, R0 ;  /* 0x0000000000138202 */ /* 0x000fc60000000f00 */
[----:B------:R-:W-:-:S04]  /*2380*/  @P0 FFMA R22, R27, R22, R12 ;  /* 0x000000161b160223 */ /* 0x000fc8000000000c */
[----:B------:R-:W-:-:S07]  /*2390*/  @P0 FMUL.FTZ R19, R22, 2.3283064365386962891e-10 ;  /* 0x2f80000016130820 */ /* 0x000fce0000410000 */
.L_x_28:
[----:B------:R-:W-:Y:S02]  /*23a0*/  IMAD.MOV.U32 R0, RZ, RZ, R19 ;  /* 0x000000ffff007224 */ /* 0x000fe400078e0013 */
[----:B------:R-:W-:-:S04]  /*23b0*/  HFMA2 R19, -RZ, RZ, 0, 0 ;  /* 0x00000000ff137431 */ /* 0x000fc800000001ff */
[----:B------:R-:W-:Y:S05]  /*23c0*/  RET.REL.NODEC R18 `(_Z31adaptiveGeneticOperationsKernelPfS_S_iiffP17curandStateXORWOW) ;  /* 0xffffffdc120c7950 */ /* 0x000fea0003c3ffff */
.L_x_29:
[----:B------:R-:W-:-:S00]  /*23d0*/  BRA `(.L_x_29) ;  /* 0xfffffffc00fc7947 */ /* 0x000fc0000383ffff */
[----:B------:R-:W-:-:S00]  /*23e0*/  NOP ;  /* 0x0000000000007918 */ /* 0x000fc00000000000 */
        /* <DEDUP_REMOVED lines=9> */
.L_x_100:


//--------------------- .text._Z21evaluateFitnessKernelPfS_S_Piiiiiff --------------------------
	.section	.text._Z21evaluateFitnessKernelPfS_S_Piiiiiff,"ax",@progbits
	.align	128
        .global         _Z21evaluateFitnessKernelPfS_S_Piiiiiff
        .type           _Z21evaluateFitnessKernelPfS_S_Piiiiiff,@function
        .size           _Z21evaluateFitnessKernelPfS_S_Piiiiiff,(.L_x_101 - _Z21evaluateFitnessKernelPfS_S_Piiiiiff)
        .other          _Z21evaluateFitnessKernelPfS_S_Piiiiiff,@"STO_CUDA_ENTRY STV_DEFAULT"
_Z21evaluateFitnessKernelPfS_S_Piiiiiff:
.text._Z21evaluateFitnessKernelPfS_S_Piiiiiff:
        /* <DEDUP_REMOVED lines=8> */
[----:B------:R-:W0:Y:S01]  /*0080*/  LDCU UR5, c[0x0][0x3a4] ;  /* 0x00007480ff0577ac */ /* 0x000e220008000800 */
[----:B------:R-:W1:Y:S01]  /*0090*/  LDC.64 R12, c[0x0][0x380] ;  /* 0x0000e000ff0c7b82 */ /* 0x000e620000000a00 */
[----:B------:R-:W-:Y:S01]  /*00a0*/  IMAD.MOV.U32 R7, RZ, RZ, RZ ;  /* 0x000000ffff077224 */ /* 0x000fe200078e00ff */
[----:B------:R-:W2:Y:S01]  /*00b0*/  LDCU UR4, c[0x0][0x3a8] ;  /* 0x00007500ff0477ac */ /* 0x000ea20008000800 */
[----:B------:R-:W3:Y:S01]  /*00c0*/  LDCU.64 UR10, c[0x0][0x358] ;  /* 0x00006b00ff0a77ac */ /* 0x000ee20008000a00 */
[----:B0-----:R-:W-:Y:S01]  /*00d0*/  UISETP.GE.AND UP0, UPT, UR5, 0x1, UPT ;  /* 0x000000010500788c */ /* 0x001fe2000bf06270 */
[----:B--2---:R-:W-:-:S04]  /*00e0*/  IMAD R2, R0, UR4, RZ ;  /* 0x0000000400027c24 */ /* 0x004fc8000f8e02ff */
[----:B------:R-:W-:-:S04]  /*00f0*/  IMAD.SHL.U32 R2, R2, 0x2, RZ ;  /* 0x0000000202027824 */ /* 0x000fc800078e00ff */
[----:B-1----:R-:W-:Y:S01]  /*0100*/  IMAD.WIDE R12, R2, 0x4, R12 ;  /* 0x00000004020c7825 */ /* 0x002fe200078e020c */
[----:B---3--:R-:W-:Y:S06]  /*0110*/  BRA.U !UP0, `(.L_x_30) ;  /* 0x0000001908a07547 */ /* 0x008fec000b800000 */
[----:B------:R-:W0:Y:S02]  /*0120*/  LDCU UR6, c[0x0][0x3ac] ;  /* 0x00007580ff0677ac */ /* 0x000e240008000800 */
[----:B0-----:R-:W-:-:S09]  /*0130*/  UISETP.GE.AND UP0, UPT, UR6, 0x1, UPT ;  /* 0x000000010600788c */ /* 0x001fd2000bf06270 */
[----:B------:R-:W-:Y:S05]  /*0140*/  BRA.U !UP0, `(.L_x_31) ;  /* 0x0000001108207547 */ /* 0x000fea000b800000 */
[----:B------:R-:W-:-:S09]  /*0150*/  UISETP.GT.AND UP0, UPT, UR4, URZ, UPT ;  /* 0x000000ff0400728c */ /* 0x000fd2000bf04270 */
[----:B------:R-:W-:Y:S05]  /*0160*/  BRA.U UP0, `(.L_x_32) ;  /* 0x0000000500007547 */ /* 0x000fea000b800000 */
[----:B------:R-:W-:Y:S02]  /*0170*/  HFMA2 R3, -RZ, RZ, 0, 0 ;  /* 0x00000000ff037431 */ /* 0x000fe400000001ff */
[----:B------:R-:W-:Y:S01]  /*0180*/  IMAD.MOV.U32 R7, RZ, RZ, RZ ;  /* 0x000000ffff077224 */ /* 0x000fe200078e00ff */
[----:B------:R-:W-:-:S12]  /*0190*/  ULOP3.LUT UR4, UR6, 0x7ffffffc, URZ, 0xc0, !UPT ;  /* 0x7ffffffc06047892 */ /* 0x000fd8000f8ec0ff */
.L_x_39:
[----:B------:R-:W0:Y:S01]  /*01a0*/  LDCU UR5, c[0x0][0x3ac] ;  /* 0x00007580ff0577ac */ /* 0x000e220008000800 */
[----:B------:R-:W-:Y:S01]  /*01b0*/  IMAD.MOV.U32 R6, RZ, RZ, RZ ;  /* 0x000000ffff067224 */ /* 0x000fe200078e00ff */
[----:B0-----:R-:W-:-:S09]  /*01c0*/  UISETP.GE.U32.AND UP0, UPT, UR5, 0x4, UPT ;  /* 0x000000040500788c */ /* 0x001fd2000bf06070 */
[----:B------:R-:W-:Y:S05]  /*01d0*/  BRA.U !UP0, `(.L_x_33) ;  /* 0x0000000108b47547 */ /* 0x000fea000b800000 */
[----:B------:R-:W-:Y:S01]  /*01e0*/  UISETP.GT.AND UP0, UPT, UR4, URZ, UPT ;  /* 0x000000ff0400728c */ /* 0x000fe2000bf04270 */
[----:B------:R-:W-:Y:S01]  /*01f0*/  IMAD.MOV.U32 R6, RZ, RZ, -0x1 ;  /* 0xffffffffff067424 */ /* 0x000fe200078e00ff */
[----:B------:R-:W-:Y:S01]  /*0200*/  MOV R5, RZ ;  /* 0x000000ff00057202 */ /* 0x000fe20000000f00 */
[----:B------:R-:W-:-:S06]  /*0210*/  IMAD.MOV.U32 R4, RZ, RZ, -0x40800000 ;  /* 0xbf800000ff047424 */ /* 0x000fcc00078e00ff */
[----:B------:R-:W-:Y:S05]  /*0220*/  BRA.U !UP0, `(.L_x_34) ;  /* 0x0000000108887547 */ /* 0x000fea000b800000 */
[----:B------:R-:W-:Y:S02]  /*0230*/  IADD3 R8, PT, PT, -R5, UR4, RZ ;  /* 0x0000000405087c10 */ /* 0x000fe4000fffe1ff */
[----:B------:R-:W-:Y:S02]  /*0240*/  PLOP3.LUT P0, PT, PT, PT, PT, 0x80, 0x8 ;  /* 0x000000000008781c */ /* 0x000fe40003f0f070 */
[----:B------:R-:W-:-:S13]  /*0250*/  ISETP.GT.AND P1, PT, R8, 0xc, PT ;  /* 0x0000000c0800780c */ /* 0x000fda0003f24270 */
[----:B------:R-:W-:Y:S05]  /*0260*/  @!P1 BRA `(.L_x_35) ;  /* 0x0000000000449947 */ /* 0x000fea0003800000 */
[----:B------:R-:W-:Y:S01]  /*0270*/  PLOP3.LUT P0, PT, PT, PT, PT, 0x8, 0x80 ;  /* 0x000000000080781c */ /* 0x000fe20003f0e170 */
[----:B------:R-:W-:-:S12]  /*0280*/  UIADD3 UR5, UPT, UPT, UR4, -0xc, URZ ;  /* 0xfffffff404057890 */ /* 0x000fd8000fffe0ff */
.L_x_36:
[----:B------:R-:W-:-:S04]  /*0290*/  FSETP.GEU.AND P1, PT, R4, RZ, PT ;  /* 0x000000ff0400720b */ /* 0x000fc80003f2e000 */
[----:B------:R-:W-:Y:S02]  /*02a0*/  FSEL R4, R4, RZ, P1 ;  /* 0x000000ff04047208 */ /* 0x000fe40000800000 */
[----:B------:R-:W-:Y:S02]  /*02b0*/  SEL R6, R5, R6, !P1 ;  /* 0x0000000605067207 */ /* 0x000fe40004800000 */
[----:B------:R-:W-:-:S04]  /*02c0*/  FSETP.GEU.AND P2, PT, R4, RZ, PT ;  /* 0x000000ff0400720b */ /* 0x000fc80003f4e000 */
[----:B------:R-:W-:-:S04]  /*02d0*/  FSEL R4, R4, RZ, P2 ;  /* 0x000000ff04047208 */ /* 0x000fc80001000000 */
[----:B------:R-:W-:-:S04]  /*02e0*/  FSETP.GEU.AND P3, PT, R4, RZ, PT ;  /* 0x000000ff0400720b */ /* 0x000fc80003f6e000 */
[----:B------:R-:W-:Y:S01]  /*02f0*/  FSEL R4, R4, RZ, P3 ;  /* 0x000000ff04047208 */ /* 0x000fe20001800000 */
[----:B------:R-:W-:-:S03]  /*0300*/  @!P2 VIADD R6, R5, 0x4 ;  /* 0x000000040506a836 */ /* 0x000fc60000000000 */
[----:B------:R-:W-:-:S04]  /*0310*/  FSETP.GEU.AND P4, PT, R4, RZ, PT ;  /* 0x000000ff0400720b */ /* 0x000fc80003f8e000 */
[----:B------:R-:W-:Y:S01]  /*0320*/  FSEL R4, R4, RZ, P4 ;  /* 0x000000ff04047208 */ /* 0x000fe20002000000 */
[----:B------:R-:W-:-:S08]  /*0330*/  @!P3 VIADD R6, R5, 0x8 ;  /* 0x000000080506b836 */ /* 0x000fd00000000000 */
[C---:B------:R-:W-:Y:S01]  /*0340*/  @!P4 VIADD R6, R5.reuse, 0xc ;  /* 0x0000000c0506c836 */ /* 0x040fe20000000000 */
[----:B------:R-:W-:-:S04]  /*0350*/  IADD3 R5, PT, PT, R5, 0x10, RZ ;  /* 0x0000001005057810 */ /* 0x000fc80007ffe0ff */
[----:B------:R-:W-:-:S13]  /*0360*/  ISETP.GE.AND P1, PT, R5, UR5, PT ;  /* 0x0000000505007c0c */ /* 0x000fda000bf26270 */
[----:B------:R-:W-:Y:S05]  /*0370*/  @!P1 BRA `(.L_x_36) ;  /* 0xfffffffc00c49947 */ /* 0x000fea000383ffff */
.L_x_35:
[----:B------:R-:W-:-:S04]  /*0380*/  IADD3 R8, PT, PT, -R5, UR4, RZ ;  /* 0x0000000405087c10 */ /* 0x000fc8000fffe1ff */
[----:B------:R-:W-:-:S13]  /*0390*/  ISETP.GT.AND P1, PT, R8, 0x4, PT ;  /* 0x000000040800780c */ /* 0x000fda0003f24270 */
[----:B------:R-:W-:Y:S05]  /*03a0*/  @!P1 BRA `(.L_x_37) ;  /* 0x0000000000209947 */ /* 0x000fea0003800000 */
[C---:B------:R-:W-:Y:S02]  /*03b0*/  FSETP.GEU.AND P1, PT, R4.reuse, RZ, PT ;  /* 0x000000ff0400720b */ /* 0x040fe40003f2e000 */
[----:B------:R-:W-:Y:S02]  /*03c0*/  PLOP3.LUT P0, PT, PT, PT, PT, 0x8, 0x80 ;  /* 0x000000000080781c */ /* 0x000fe40003f0e170 */
[----:B------:R-:W-:Y:S02]  /*03d0*/  FSEL R4, R4, RZ, P1 ;  /* 0x000000ff04047208 */ /* 0x000fe40000800000 */
[----:B------:R-:W-:Y:S02]  /*03e0*/  SEL R6, R5, R6, !P1 ;  /* 0x0000000605067207 */ /* 0x000fe40004800000 */
[----:B------:R-:W-:-:S04]  /*03f0*/  FSETP.GEU.AND P2, PT, R4, RZ, PT ;  /* 0x000000ff0400720b */ /* 0x000fc80003f4e000 */
[----:B------:R-:W-:-:S09]  /*0400*/  FSEL R4, R4, RZ, P2 ;  /* 0x000000ff04047208 */ /* 0x000fd20001000000 */
[C---:B------:R-:W-:Y:S02]  /*0410*/  @!P2 VIADD R6, R5.reuse, 0x4 ;  /* 0x000000040506a836 */ /* 0x040fe40000000000 */
[----:B------:R-:W-:-:S07]  /*0420*/  VIADD R5, R5, 0x8 ;  /* 0x0000000805057836 */ /* 0x000fce0000000000 */
.L_x_37:
[----:B------:R-:W-:-:S13]  /*0430*/  ISETP.NE.OR P0, PT, R5, UR4, P0 ;  /* 0x0000000405007c0c */ /* 0x000fda0008705670 */
[----:B------:R-:W-:Y:S05]  /*0440*/  @!P0 BRA `(.L_x_33) ;  /* 0x0000000000188947 */ /* 0x000fea0003800000 */
.L_x_34:
[----:B------:R-:W-:-:S04]  /*0450*/  FSETP.GEU.AND P1, PT, R4, RZ, PT ;  /* 0x000000ff0400720b */ /* 0x000fc80003f2e000 */
[C---:B------:R-:W-:Y:S01]  /*0460*/  SEL R6, R5.reuse, R6, !P1 ;  /* 0x0000000605067207 */ /* 0x040fe20004800000 */
[----:B------:R-:W-:Y:S01]  /*0470*/  VIADD R5, R5, 0x4 ;  /* 0x0000000405057836 */ /* 0x000fe20000000000 */
[----:B------:R-:W-:-:S04]  /*0480*/  FSEL R4, R4, RZ, P1 ;  /* 0x000000ff04047208 */ /* 0x000fc80000800000 */
[----:B------:R-:W-:-:S13]  /*0490*/  ISETP.NE.AND P0, PT, R5, UR4, PT ;  /* 0x0000000405007c0c */ /* 0x000fda000bf05270 */
[----:B------:R-:W-:Y:S05]  /*04a0*/  @P0 BRA `(.L_x_34) ;  /* 0xfffffffc00e80947 */ /* 0x000fea000383ffff */
.L_x_33:
[----:B------:R-:W0:Y:S01]  /*04b0*/  LDC.64 R4, c[0x0][0x398] ;  /* 0x0000e600ff047b82 */ /* 0x000e220000000a00 */
[----:B------:R-:W1:Y:S01]  /*04c0*/  LDCU UR5, c[0x0][0x3a4] ;  /* 0x00007480ff0577ac */ /* 0x000e620008000800 */
[----:B0-----:R-:W-:-:S06]  /*04d0*/  IMAD.WIDE.U32 R4, R7, 0x4, R4 ;  /* 0x0000000407047825 */ /* 0x001fcc00078e0004 */
[----:B------:R-:W2:Y:S01]  /*04e0*/  LDG.E R5, desc[UR10][R4.64] ;  /* 0x0000000a04057981 */ /* 0x000ea2000c1e1900 */
[----:B------:R-:W-:-:S04]  /*04f0*/  IADD3 R7, PT, PT, R7, 0x1, RZ ;  /* 0x0000000107077810 */ /* 0x000fc80007ffe0ff */
[----:B-1----:R-:W-:Y:S02]  /*0500*/  ISETP.NE.AND P1, PT, R7, UR5, PT ;  /* 0x0000000507007c0c */ /* 0x002fe4000bf25270 */
[----:B--2---:R-:W-:Y:S01]  /*0510*/  ISETP.NE.AND P0, PT, R6, R5, PT ;  /* 0x000000050600720c */ /* 0x004fe20003f05270 */
[----:B------:R-:W-:-:S12]  /*0520*/  VIADD R6, R3, 0x1 ;  /* 0x0000000103067836 */ /* 0x000fd80000000000 */
[----:B------:R-:W-:-:S04]  /*0530*/  @P0 IMAD.MOV R6, RZ, RZ, R3 ;  /* 0x000000ffff060224 */ /* 0x000fc800078e0203 */
[----:B------:R-:W-:Y:S01]  /*0540*/  IMAD.MOV.U32 R3, RZ, RZ, R6 ;  /* 0x000000ffff037224 */ /* 0x000fe200078e0006 */
[----:B------:R-:W-:Y:S06]  /*0550*/  @!P1 BRA `(.L_x_38) ;  /* 0x00000014008c9947 */ /* 0x000fec0003800000 */
[----:B------:R-:W-:Y:S05]  /*0560*/  BRA `(.L_x_39) ;  /* 0xfffffffc000c7947 */ /* 0x000fea000383ffff */
.L_x_32:
[----:B------:R-:W-:Y:S01]  /*0570*/  IADD3 R4, P0, PT, R12, 0x20, RZ ;  /* 0x000000200c047810 */ /* 0x000fe20007f1e0ff */
[----:B------:R-:W-:Y:S01]  /*0580*/  HFMA2 R5, -RZ, RZ, 0, 0 ;  /* 0x00000000ff057431 */ /* 0x000fe200000001ff */
[----:B------:R-:W-:Y:S01]  /*0590*/  ULOP3.LUT UR8, UR4, 0x7ffffff8, URZ, 0xc0, !UPT ;  /* 0x7ffffff804087892 */ /* 0x000fe2000f8ec0ff */
[----:B------:R-:W-:Y:S01]  /*05a0*/  IMAD.MOV.U32 R3, RZ, RZ, RZ ;  /* 0x000000ffff037224 */ /* 0x000fe200078e00ff */
[----:B------:R-:W-:Y:S01]  /*05b0*/  ULOP3.LUT UR7, UR4, 0x7, URZ, 0xc0, !UPT ;  /* 0x0000000704077892 */ /* 0x000fe2000f8ec0ff */
[----:B------:R-:W-:Y:S01]  /*05c0*/  IMAD.X R6, RZ, RZ, R13, P0 ;  /* 0x000000ffff067224 */ /* 0x000fe200000e060d */
[----:B------:R-:W-:Y:S02]  /*05d0*/  ULOP3.LUT UR4, UR4, 0x3, URZ, 0xc0, !UPT ;  /* 0x0000000304047892 */ /* 0x000fe4000f8ec0ff */
[----:B------:R-:W-:-:S12]  /*05e0*/  UIADD3 UR6, UPT, UPT, -UR8, URZ, URZ ;  /* 0x000000ff08067290 */ /* 0x000fd8000fffe1ff */
.L_x_46:
[----:B------:R-:W0:Y:S01]  /*05f0*/  LDCU UR5, c[0x0][0x3a8] ;  /* 0x00007500ff0577ac */ /* 0x000e220008000800 */
[----:B------:R-:W-:Y:S01]  /*0600*/  IMAD.MOV.U32 R7, RZ, RZ, -0x1 ;  /* 0xffffffffff077424 */ /* 0x000fe200078e00ff */
[----:B------:R-:W-:Y:S01]  /*0610*/  MOV R8, 0xbf800000 ;  /* 0xbf80000000087802 */ /* 0x000fe20000000f00 */
[----:B------:R-:W-:Y:S02]  /*0620*/  IMAD.MOV.U32 R10, RZ, RZ, RZ ;  /* 0x000000ffff0a7224 */ /* 0x000fe400078e00ff */
[----:B0-----:R-:W-:-:S07]  /*0630*/  IMAD R9, R5, UR5, RZ ;  /* 0x0000000505097c24 */ /* 0x001fce000f8e02ff */
.L_x_45:
[----:B------:R-:W0:Y:S01]  /*0640*/  LDCU UR9, c[0x0][0x3a8] ;  /* 0x00007500ff0977ac */ /* 0x000e220008000800 */
[----:B------:R-:W-:Y:S02]  /*0650*/  IMAD.MOV.U32 R11, RZ, RZ, RZ ;  /* 0x000000ffff0b7224 */ /* 0x000fe400078e00ff */
[----:B------:R-:W-:Y:S01]  /*0660*/  IMAD.MOV.U32 R20, RZ, RZ, RZ ;  /* 0x000000ffff147224 */ /* 0x000fe200078e00ff */
[----:B0-----:R-:W-:-:S09]  /*0670*/  UISETP.GE.U32.AND UP0, UPT, UR9, 0x8, UPT ;  /* 0x000000080900788c */ /* 0x001fd2000bf06070 */
[----:B------:R-:W-:Y:S05]  /*0680*/  BRA.U !UP0, `(.L_x_40) ;  /* 0x0000000508247547 */ /* 0x000fea000b800000 */
[----:B------:R-:W0:Y:S01]  /*0690*/  LDC.64 R16, c[0x0][0x390] ;  /* 0x0000e400ff107b82 */ /* 0x000e220000000a00 */
[----:B------:R-:W-:Y:S01]  /*06a0*/  MOV R11, RZ ;  /* 0x000000ff000b7202 */ /* 0x000fe20000000f00 */
[----:B------:R-:W-:Y:S01]  /*06b0*/  IMAD.MOV.U32 R14, RZ, RZ, R4 ;  /* 0x000000ffff0e7224 */ /* 0x000fe200078e0004 */
[----:B------:R-:W-:Y:S01]  /*06c0*/  UMOV UR5, UR6 ;  /* 0x0000000600057c82 */ /* 0x000fe20008000000 */
[----:B------:R-:W-:Y:S01]  /*06d0*/  IMAD.MOV.U32 R15, RZ, RZ, R6 ;  /* 0x000000ffff0f7224 */ /* 0x000fe200078e0006 */
[----:B0-----:R-:W-:-:S04]  /*06e0*/  LEA R16, P0, R9, R16, 0x2 ;  /* 0x0000001009107211 */ /* 0x001fc800078010ff */
[----:B------:R-:W-:Y:S02]  /*06f0*/  IADD3 R16, P1, PT, R16, 0x10, RZ ;  /* 0x0000001010107810 */ /* 0x000fe40007f3e0ff */
[----:B------:R-:W-:-:S05]  /*0700*/  LEA.HI.X R17, R9, R17, RZ, 0x2, P0 ;  /* 0x0000001109117211 */ /* 0x000fca00000f14ff */
[----:B------:R-:W-:-:S07]  /*0710*/  IMAD.X R17, RZ, RZ, R17, P1 ;  /* 0x000000ffff117224 */ /* 0x000fce00008e0611 */
.L_x_41:
[----:B------:R-:W2:Y:S04]  /*0720*/  LDG.E R18, desc[UR10][R16.64+-0x10] ;  /* 0xfffff00a10127981 */ /* 0x000ea8000c1e1900 */
[----:B------:R-:W2:Y:S04]  /*0730*/  LDG.E R19, desc[UR10][R14.64+-0x20] ;  /* 0xffffe00a0e137981 */ /* 0x000ea8000c1e1900 */
[----:B------:R-:W3:Y:S04]  /*0740*/  LDG.E R21, desc[UR10][R14.64+-0x1c] ;  /* 0xffffe40a0e157981 */ /* 0x000ee8000c1e1900 */
[----:B------:R-:W4:Y:S04]  /*0750*/  LDG.E R26, desc[UR10][R16.64+-0xc] ;  /* 0xfffff40a101a7981 */ /* 0x000f28000c1e1900 */
[----:B------:R-:W4:Y:S04]  /*0760*/  LDG.E R29, desc[UR10][R14.64+-0x18] ;  /* 0xffffe80a0e1d7981 */ /* 0x000f28000c1e1900 */
[----:B------:R-:W5:Y:S04]  /*0770*/  LDG.E R28, desc[UR10][R14.64+-0x14] ;  /* 0xffffec0a0e1c7981 */ /* 0x000f68000c1e1900 */
[----:B------:R-:W5:Y:S04]  /*0780*/  LDG.E R20, desc[UR10][R16.64+-0x8] ;  /* 0xfffff80a10147981 */ /* 0x000f68000c1e1900 */
[----:B------:R-:W5:Y:S04]  /*0790*/  LDG.E R23, desc[UR10][R14.64+-0x10] ;  /* 0xfffff00a0e177981 */ /* 0x000f68000c1e1900 */
[----:B------:R-:W5:Y:S04]  /*07a0*/  LDG.E R25, desc[UR10][R14.64+-0xc] ;  /* 0xfffff40a0e197981 */ /* 0x000f68000c1e1900 */
[----:B------:R-:W5:Y:S04]  /*07b0*/  LDG.E R27, desc[UR10][R16.64+-0x4] ;  /* 0xfffffc0a101b7981 */ /* 0x000f68000c1e1900 */
[----:B------:R-:W5:Y:S04]  /*07c0*/  LDG.E R24, desc[UR10][R14.64+-0x4] ;  /* 0xfffffc0a0e187981 */ /* 0x000f68000c1e1900 */
[----:B------:R-:W5:Y:S01]  /*07d0*/  LDG.E R22, desc[UR10][R14.64+-0x8] ;  /* 0xfffff80a0e167981 */ /* 0x000f62000c1e1900 */
[----:B--2---:R-:W-:-:S03]  /*07e0*/  FSETP.GE.AND P2, PT, R18, R19, PT ;  /* 0x000000131200720b */ /* 0x004fc60003f46000 */
[----:B------:R-:W2:Y:S01]  /*07f0*/  LDG.E R19, desc[UR10][R14.64+0x4] ;  /* 0x0000040a0e137981 */ /* 0x000ea2000c1e1900 */
[----:B---3--:R-:W-:-:S03]  /*0800*/  FSETP.GTU.AND P4, PT, R18, R21, PT ;  /* 0x000000151200720b */ /* 0x008fc60003f8c000 */
[----:B------:R-:W2:Y:S04]  /*0810*/  LDG.E R18, desc[UR10][R16.64] ;  /* 0x0000000a10127981 */ /* 0x000ea8000c1e1900 */
[----:B------:R-:W3:Y:S01]  /*0820*/  LDG.E R21, desc[UR10][R14.64] ;  /* 0x0000000a0e157981 */ /* 0x000ee2000c1e1900 */
[C---:B----4-:R-:W-:Y:S02]  /*0830*/  FSETP.GE.AND P3, PT, R26.reuse, R29, PT ;  /* 0x0000001d1a00720b */ /* 0x050fe40003f66000 */
[----:B-----5:R-:W-:Y:S01]  /*0840*/  FSETP.GTU.AND P5, PT, R26, R28, PT ;  /* 0x0000001c1a00720b */ /* 0x020fe20003fac000 */
[----:B------:R-:W-:-:S05]  /*0850*/  FADD R26, R11, 1 ;  /* 0x3f8000000b1a7421 */ /* 0x000fca0000000000 */
[----:B------:R-:W-:Y:S02]  /*0860*/  @P2 FSEL R11, R26, R11, !P4 ;  /* 0x0000000b1a0b2208 */ /* 0x000fe40006000000 */
[C---:B------:R-:W-:Y:S02]  /*0870*/  FSETP.GE.AND P0, PT, R20.reuse, R23, PT ;  /* 0x000000171400720b */ /* 0x040fe40003f06000 */
[----:B------:R-:W4:Y:S01]  /*0880*/  LDG.E R23, desc[UR10][R16.64+0x4] ;  /* 0x0000040a10177981 */ /* 0x000f22000c1e1900 */
[----:B------:R-:W-:-:S03]  /*0890*/  FSETP.GTU.AND P1, PT, R20, R25, PT ;  /* 0x000000191400720b */ /* 0x000fc60003f2c000 */
[----:B------:R-:W4:Y:S01]  /*08a0*/  LDG.E R20, desc[UR10][R14.64+0x8] ;  /* 0x0000080a0e147981 */ /* 0x000f22000c1e1900 */
[----:B------:R-:W-:-:S03]  /*08b0*/  FADD R26, R11, 1 ;  /* 0x3f8000000b1a7421 */ /* 0x000fc60000000000 */
[----:B------:R-:W5:Y:S02]  /*08c0*/  LDG.E R25, desc[UR10][R16.64+0x8] ;  /* 0x0000080a10197981 */ /* 0x000f64000c1e1900 */
[----:B------:R-:W-:Y:S02]  /*08d0*/  @P3 FSEL R11, R26, R11, !P5 ;  /* 0x0000000b1a0b3208 */ /* 0x000fe40006800000 */
[C---:B------:R-:W-:Y:S02]  /*08e0*/  FSETP.GTU.AND P3, PT, R27.reuse, R24, PT ;  /* 0x000000181b00720b */ /* 0x040fe40003f6c000 */
[----:B------:R-:W-:Y:S01]  /*08f0*/  FSETP.GE.AND P2, PT, R27, R22, PT ;  /* 0x000000161b00720b */ /* 0x000fe20003f46000 */
[----:B------:R-:W5:Y:S01]  /*0900*/  LDG.E R24, desc[UR10][R14.64+0xc] ;  /* 0x00000c0a0e187981 */ /* 0x000f62000c1e1900 */
[----:B------:R-:W-:-:S03]  /*0910*/  FADD R26, R11, 1 ;  /* 0x3f8000000b1a7421 */ /* 0x000fc60000000000 */
[----:B------:R-:W5:Y:S02]  /*0920*/  LDG.E R22, desc[UR10][R14.64+0x10] ;  /* 0x0000100a0e167981 */ /* 0x000f64000c1e1900 */
[----:B------:R-:W-:Y:S02]  /*0930*/  @P0 FSEL R11, R26, R11, !P1 ;  /* 0x0000000b1a0b0208 */ /* 0x000fe40004800000 */
[----:B------:R-:W5:Y:S01]  /*0940*/  LDG.E R26, desc[UR10][R14.64+0x14] ;  /* 0x0000140a0e1a7981 */ /* 0x000f62000c1e1900 */
[----:B--2---:R-:W-:-:S03]  /*0950*/  FSETP.GTU.AND P4, PT, R18, R19, PT ;  /* 0x000000131200720b */ /* 0x004fc60003f8c000 */
[----:B------:R-:W2:Y:S01]  /*0960*/  LDG.E R19, desc[UR10][R14.64+0x18] ;  /* 0x0000180a0e137981 */ /* 0x000ea2000c1e1900 */
[----:B---3--:R-:W-:-:S03]  /*0970*/  FSETP.GE.AND P0, PT, R18, R21, PT ;  /* 0x000000151200720b */ /* 0x008fc60003f06000 */
[----:B------:R-:W2:Y:S04]  /*0980*/  LDG.E R18, desc[UR10][R16.64+0xc] ;  /* 0x00000c0a10127981 */ /* 0x000ea8000c1e1900 */
[----:B------:R0:W3:Y:S01]  /*0990*/  LDG.E R21, desc[UR10][R14.64+0x1c] ;  /* 0x00001c0a0e157981 */ /* 0x0000e2000c1e1900 */
[----:B------:R-:W-:-:S05]  /*09a0*/  FADD R28, R11, 1 ;  /* 0x3f8000000b1c7421 */ /* 0x000fca0000000000 */
[----:B------:R-:W-:Y:S02]  /*09b0*/  @P2 FSEL R11, R28, R11, !P3 ;  /* 0x0000000b1c0b2208 */ /* 0x000fe40005800000 */
[----:B----4-:R-:W-:-:S03]  /*09c0*/  FSETP.GE.AND P1, PT, R23, R20, PT ;  /* 0x000000141700720b */ /* 0x010fc60003f26000 */
[----:B------:R-:W-:-:S05]  /*09d0*/  FADD R20, R11, 1 ;  /* 0x3f8000000b147421 */ /* 0x000fca0000000000 */
[----:B------:R-:W-:-:S05]  /*09e0*/  @P0 FSEL R11, R20, R11, !P4 ;  /* 0x0000000b140b0208 */ /* 0x000fca0006000000 */
[----:B------:R-:W-:Y:S01]  /*09f0*/  FADD R20, R11, 1 ;  /* 0x3f8000000b147421 */ /* 0x000fe20000000000 */
[----:B-----5:R-:W-:Y:S02]  /*0a00*/  FSETP.GTU.AND P2, PT, R23, R24, PT ;  /* 0x000000181700720b */ /* 0x020fe40003f4c000 */
[C---:B------:R-:W-:Y:S02]  /*0a10*/  FSETP.GE.AND P0, PT, R25.reuse, R22, PT ;  /* 0x000000161900720b */ /* 0x040fe40003f06000 */
[----:B------:R-:W-:Y:S01]  /*0a20*/  @P1 FSEL R11, R20, R11, !P2 ;  /* 0x0000000b140b1208 */ /* 0x000fe20005000000 */
[----:B------:R-:W-:Y:S01]  /*0a30*/  UIADD3 UR5, UPT, UPT, UR5, 0x8, URZ ;  /* 0x0000000805057890 */ /* 0x000fe2000fffe0ff */
[----:B------:R-:W-:-:S03]  /*0a40*/  FSETP.GTU.AND P2, PT, R25, R26, PT ;  /* 0x0000001a1900720b */ /* 0x000fc60003f4c000 */
[----:B------:R-:W-:Y:S01]  /*0a50*/  FADD R20, R11, 1 ;  /* 0x3f8000000b147421 */ /* 0x000fe20000000000 */
[----:B------:R-:W-:-:S05]  /*0a60*/  UISETP.NE.AND UP0, UPT, UR5, URZ, UPT ;  /* 0x000000ff0500728c */ /* 0x000fca000bf05270 */
[----:B------:R-:W-:Y:S02]  /*0a70*/  @P0 FSEL R11, R20, R11, !P2 ;  /* 0x0000000b140b0208 */ /* 0x000fe40005000000 */
[----:B0-----:R-:W-:Y:S02]  /*0a80*/  IADD3 R14, P3, PT, R14, 0x40, RZ ;  /* 0x000000400e0e7810 */ /* 0x001fe40007f7e0ff */
[----:B------:R-:W-:Y:S01]  /*0a90*/  IADD3 R16, P2, PT, R16, 0x20, RZ ;  /* 0x0000002010107810 */ /* 0x000fe20007f5e0ff */
[----:B------:R-:W-:Y:S02]  /*0aa0*/  FADD R20, R11, 1 ;  /* 0x3f8000000b147421 */ /* 0x000fe40000000000 */
[----:B------:R-:W-:Y:S01]  /*0ab0*/  IMAD.X R15, RZ, RZ, R15, P3 ;  /* 0x000000ffff0f7224 */ /* 0x000fe200018e060f */
[----:B------:R-:W-:Y:S02]  /*0ac0*/  IADD3.X R17, PT, PT, RZ, R17, RZ, P2, !PT ;  /* 0x00000011ff117210 */ /* 0x000fe400017fe4ff */
[----:B--2---:R-:W-:-:S02]  /*0ad0*/  FSETP.GE.AND P1, PT, R18, R19, PT ;  /* 0x000000131200720b */ /* 0x004fc40003f26000 */
[----:B---3--:R-:W-:-:S11]  /*0ae0*/  FSETP.GTU.AND P0, PT, R18, R21, PT ;  /* 0x000000151200720b */ /* 0x008fd60003f0c000 */
[----:B------:R-:W-:Y:S01]  /*0af0*/  @P1 FSEL R11, R20, R11, !P0 ;  /* 0x0000000b140b1208 */ /* 0x000fe20004000000 */
[----:B------:R-:W-:Y:S06]  /*0b00*/  BRA.U UP0, `(.L_x_41) ;  /* 0xfffffffd00047547 */ /* 0x000fec000b83ffff */
[----:B------:R-:W-:-:S07]  /*0b10*/  IMAD.U32 R20, RZ, RZ, UR8 ;  /* 0x00000008ff147e24 */ /* 0x000fce000f8e00ff */
.L_x_40:
[----:B------:R-:W-:-:S09]  /*0b20*/  UISETP.NE.AND UP0, UPT, UR7, URZ, UPT ;  /* 0x000000ff0700728c */ /* 0x000fd2000bf05270 */
[----:B------:R-:W-:Y:S05]  /*0b30*/  BRA.U !UP0, `(.L_x_42) ;  /* 0x0000000508547547 */ /* 0x000fea000b800000 */
[----:B------:R-:W-:Y:S02]  /*0b40*/  UIADD3 UR5, UPT, UPT, UR7, -0x1, URZ ;  /* 0xffffffff07057890 */ /* 0x000fe4000fffe0ff */
[----:B------:R-:W-:Y:S02]  /*0b50*/  UISETP.NE.AND UP1, UPT, UR4, URZ, UPT ;  /* 0x000000ff0400728c */ /* 0x000fe4000bf25270 */
[----:B------:R-:W-:-:S09]  /*0b60*/  UISETP.GE.U32.AND UP0, UPT, UR5, 0x3, UPT ;  /* 0x000000030500788c */ /* 0x000fd2000bf06070 */
[----:B------:R-:W-:Y:S05]  /*0b70*/  BRA.U !UP0, `(.L_x_43) ;  /* 0x00000001089c7547 */ /* 0x000fea000b800000 */
[----:B------:R-:W0:Y:S01]  /*0b80*/  LDC.64 R18, c[0x0][0x390] ;  /* 0x0000e400ff127b82 */ /* 0x000e220000000a00 */
[----:B------:R-:W-:Y:S01]  /*0b90*/  IMAD.IADD R15, R9, 0x1, R20 ;  /* 0x00000001090f7824 */ /* 0x000fe200078e0214 */
[----:B------:R-:W-:-:S03]  /*0ba0*/  SHF.L.U32 R17, R20, 0x1, RZ ;  /* 0x0000000114117819 */ /* 0x000fc600000006ff */
[----:B0-----:R-:W-:-:S04]  /*0bb0*/  IMAD.WIDE.U32 R18, R15, 0x4, R18 ;  /* 0x000000040f127825 */ /* 0x001fc800078e0012 */
[----:B------:R-:W-:Y:S02]  /*0bc0*/  IMAD.WIDE.U32 R14, R17, 0x4, R12 ;  /* 0x00000004110e7825 */ /* 0x000fe400078e000c */
[----:B------:R-:W2:Y:S01]  /*0bd0*/  LDG.E R18, desc[UR10][R18.64] ;  /* 0x0000000a12127981 */ /* 0x000ea2000c1e1900 */
[----:B------:R-:W0:Y:S03]  /*0be0*/  LDC.64 R16, c[0x0][0x390] ;  /* 0x0000e400ff107b82 */ /* 0x000e260000000a00 */
[----:B------:R-:W2:Y:S01]  /*0bf0*/  LDG.E R29, desc[UR10][R14.64] ;  /* 0x0000000a0e1d7981 */ /* 0x000ea2000c1e1900 */
[----:B------:R-:W-:-:S03]  /*0c00*/  IADD3 R21, P0, PT, R9, R20, RZ ;  /* 0x0000001409157210 */ /* 0x000fc60007f1e0ff */
[----:B------:R-:W3:Y:S02]  /*0c10*/  LDG.E R27, desc[UR10][R14.64+0x4] ;  /* 0x0000040a0e1b7981 */ /* 0x000ee4000c1e1900 */
[----:B------:R-:W-:Y:S02]  /*0c20*/  IMAD.X R22, RZ, RZ, RZ, P0 ;  /* 0x000000ffff167224 */ /* 0x000fe400000e06ff */
[----:B------:R-:W4:Y:S04]  /*0c30*/  LDG.E R23, desc[UR10][R14.64+0x8] ;  /* 0x0000080a0e177981 */ /* 0x000f28000c1e1900 */
[----:B------:R-:W5:Y:S04]  /*0c40*/  LDG.E R26, desc[UR10][R14.64+0x14] ;  /* 0x0000140a0e1a7981 */ /* 0x000f68000c1e1900 */
[----:B------:R-:W5:Y:S01]  /*0c50*/  LDG.E R28, desc[UR10][R14.64+0x18] ;  /* 0x0000180a0e1c7981 */ /* 0x000f62000c1e1900 */
[----:B0-----:R-:W-:-:S04]  /*0c60*/  LEA R16, P0, R21, R16, 0x2 ;  /* 0x0000001015107211 */ /* 0x001fc800078010ff */
[----:B------:R-:W-:Y:S02]  /*0c70*/  LEA.HI.X R17, R21, R17, R22, 0x2, P0 ;  /* 0x0000001115117211 */ /* 0x000fe400000f1416 */
[----:B------:R-:W5:Y:S04]  /*0c80*/  LDG.E R21, desc[UR10][R14.64+0xc] ;  /* 0x00000c0a0e157981 */ /* 0x000f68000c1e1900 */
[----:B------:R-:W4:Y:S04]  /*0c90*/  LDG.E R24, desc[UR10][R16.64+0x4] ;  /* 0x0000040a10187981 */ /* 0x000f28000c1e1900 */
[----:B------:R-:W5:Y:S04]  /*0ca0*/  LDG.E R22, desc[UR10][R14.64+0x10] ;  /* 0x0000100a0e167981 */ /* 0x000f68000c1e1900 */
[----:B------:R-:W5:Y:S04]  /*0cb0*/  LDG.E R19, desc[UR10][R16.64+0x8] ;  /* 0x0000080a10137981 */ /* 0x000f68000c1e1900 */
[----:B------:R0:W5:Y:S01]  /*0cc0*/  LDG.E R25, desc[UR10][R16.64+0xc] ;  /* 0x00000c0a10197981 */ /* 0x000162000c1e1900 */
[----:B--2---:R-:W-:-:S03]  /*0cd0*/  FSETP.GE.AND P0, PT, R18, R29, PT ;  /* 0x0000001d1200720b */ /* 0x004fc60003f06000 */
[----:B------:R1:W2:Y:S01]  /*0ce0*/  LDG.E R29, desc[UR10][R14.64+0x1c] ;  /* 0x00001c0a0e1d7981 */ /* 0x0002a2000c1e1900 */
[----:B---3--:R-:W-:Y:S01]  /*0cf0*/  FSETP.GTU.AND P2, PT, R18, R27, PT ;  /* 0x0000001b1200720b */ /* 0x008fe20003f4c000 */
[----:B------:R-:W-:-:S08]  /*0d00*/  FADD R18, R11, 1 ;  /* 0x3f8000000b127421 */ /* 0x000fd00000000000 */
[----:B------:R-:W-:-:S05]  /*0d10*/  @P0 FSEL R11, R18, R11, !P2 ;  /* 0x0000000b120b0208 */ /* 0x000fca0005000000 */
[----:B------:R-:W-:Y:S01]  /*0d20*/  FADD R18, R11, 1 ;  /* 0x3f8000000b127421 */ /* 0x000fe20000000000 */
[C---:B----4-:R-:W-:Y:S02]  /*0d30*/  FSETP.GE.AND P1, PT, R24.reuse, R23, PT ;  /* 0x000000171800720b */ /* 0x050fe40003f26000 */
[----:B-----5:R-:W-:Y:S02]  /*0d40*/  FSETP.GTU.AND P2, PT, R24, R21, PT ;  /* 0x000000151800720b */ /* 0x020fe40003f4c000 */
[----:B------:R-:W-:-:S09]  /*0d50*/  FSETP.GE.AND P0, PT, R19, R22, PT ;  /* 0x000000161300720b */ /* 0x000fd20003f06000 */
[----:B------:R-:W-:Y:S02]  /*0d60*/  @P1 FSEL R11, R18, R11, !P2 ;  /* 0x0000000b120b1208 */ /* 0x000fe40005000000 */
[----:B------:R-:W-:-:S03]  /*0d70*/  FSETP.GTU.AND P2, PT, R19, R26, PT ;  /* 0x0000001a1300720b */ /* 0x000fc60003f4c000 */
[----:B0-----:R-:W-:Y:S01]  /*0d80*/  FADD R16, R11, 1 ;  /* 0x3f8000000b107421 */ /* 0x001fe20000000000 */
[----:B------:R-:W-:-:S04]  /*0d90*/  FSETP.GE.AND P1, PT, R25, R28, PT ;  /* 0x0000001c1900720b */ /* 0x000fc80003f26000 */
[----:B------:R-:W-:-:S05]  /*0da0*/  @P0 FSEL R11, R16, R11, !P2 ;  /* 0x0000000b100b0208 */ /* 0x000fca0005000000 */
[----:B-1----:R-:W-:Y:S01]  /*0db0*/  FADD R14, R11, 1 ;  /* 0x3f8000000b0e7421 */ /* 0x002fe20000000000 */
[----:B------:R-:W-:Y:S01]  /*0dc0*/  VIADD R20, R20, 0x4 ;  /* 0x0000000414147836 */ /* 0x000fe20000000000 */
[----:B--2---:R-:W-:-:S04]  /*0dd0*/  FSETP.GTU.AND P0, PT, R25, R29, PT ;  /* 0x0000001d1900720b */ /* 0x004fc80003f0c000 */
[----:B------:R-:W-:-:S09]  /*0de0*/  @P1 FSEL R11, R14, R11, !P0 ;  /* 0x0000000b0e0b1208 */ /* 0x000fd20004000000 */
.L_x_43:
[----:B------:R-:W-:Y:S05]  /*0df0*/  BRA.U !UP1, `(.L_x_42) ;  /* 0x0000000109a47547 */ /* 0x000fea000b800000 */
[----:B------:R-:W-:Y:S02]  /*0e00*/  UISETP.NE.AND UP0, UPT, UR4, 0x1, UPT ;  /* 0x000000010400788c */ /* 0x000fe4000bf05270 */
[----:B------:R-:W-:-:S07]  /*0e10*/  ULOP3.LUT UP1, URZ, UR9, 0x1, URZ, 0xc0, !UPT ;  /* 0x0000000109ff7892 */ /* 0x000fce000f82c0ff */
[----:B------:R-:W-:Y:S05]  /*0e20*/  BRA.U !UP0, `(.L_x_44) ;  /* 0x0000000108647547 */ /* 0x000fea000b800000 */
[----:B------:R-:W0:Y:S01]  /*0e30*/  LDC.64 R16, c[0x0][0x390] ;  /* 0x0000e400ff107b82 */ /* 0x000e220000000a00 */
[C---:B------:R-:W-:Y:S01]  /*0e40*/  IMAD.IADD R19, R9.reuse, 0x1, R20 ;  /* 0x0000000109137824 */ /* 0x040fe200078e0214 */
[----:B------:R-:W-:Y:S02]  /*0e50*/  SHF.L.U32 R23, R20, 0x1, RZ ;  /* 0x0000000114177819 */ /* 0x000fe400000006ff */
[----:B------:R-:W-:-:S04]  /*0e60*/  IADD3 R21, P0, PT, R9, R20, RZ ;  /* 0x0000001409157210 */ /* 0x000fc80007f1e0ff */
[----:B------:R-:W1:Y:S01]  /*0e70*/  LDC.64 R14, c[0x0][0x390] ;  /* 0x0000e400ff0e7b82 */ /* 0x000e620000000a00 */
[----:B------:R-:W-:Y:S02]  /*0e80*/  IMAD.X R22, RZ, RZ, RZ, P0 ;  /* 0x000000ffff167224 */ /* 0x000fe400000e06ff */
[----:B0-----:R-:W-:-:S04]  /*0e90*/  IMAD.WIDE.U32 R16, R19, 0x4, R16 ;  /* 0x0000000413107825 */ /* 0x001fc800078e0010 */
[----:B------:R-:W-:Y:S02]  /*0ea0*/  IMAD.WIDE.U32 R18, R23, 0x4, R12 ;  /* 0x0000000417127825 */ /* 0x000fe400078e000c */
[----:B------:R-:W2:Y:S01]  /*0eb0*/  LDG.E R16, desc[UR10][R16.64] ;  /* 0x0000000a10107981 */ /* 0x000ea2000c1e1900 */
[----:B-1----:R-:W-:-:S03]  /*0ec0*/  LEA R14, P0, R21, R14, 0x2 ;  /* 0x0000000e150e7211 */ /* 0x002fc600078010ff */
[----:B------:R-:W2:Y:S01]  /*0ed0*/  LDG.E R23, desc[UR10][R18.64] ;  /* 0x0000000a12177981 */ /* 0x000ea2000c1e1900 */
[----:B------:R-:W-:-:S03]  /*0ee0*/  LEA.HI.X R15, R21, R15, R22, 0x2, P0 ;  /* 0x0000000f150f7211 */ /* 0x000fc600000f1416 */
[----:B------:R-:W3:Y:S04]  /*0ef0*/  LDG.E R21, desc[UR10][R18.64+0x4] ;  /* 0x0000040a12157981 */ /* 0x000ee8000c1e1900 */
[----:B------:R-:W4:Y:S04]  /*0f00*/  LDG.E R14, desc[UR10][R14.64+0x4] ;  /* 0x0000040a0e0e7981 */ /* 0x000f28000c1e1900 */
[----:B------:R-:W4:Y:S04]  /*0f10*/  LDG.E R25, desc[UR10][R18.64+0x8] ;  /* 0x0000080a12197981 */ /* 0x000f28000c1e1900 */
[----:B------:R-:W5:Y:S01]  /*0f20*/  LDG.E R27, desc[UR10][R18.64+0xc] ;  /* 0x00000c0a121b7981 */ /* 0x000f62000c1e1900 */
[----:B------:R-:W-:Y:S01]  /*0f30*/  FADD R22, R11, 1 ;  /* 0x3f8000000b167421 */ /* 0x000fe20000000000 */
[----:B------:R-:W-:Y:S01]  /*0f40*/  VIADD R20, R20, 0x2 ;  /* 0x0000000214147836 */ /* 0x000fe20000000000 */
[----:B--2---:R-:W-:-:S02]  /*0f50*/  FSETP.GE.AND P0, PT, R16, R23, PT ;  /* 0x000000171000720b */ /* 0x004fc40003f06000 */
[----:B---3--:R-:W-:Y:S02]  /*0f60*/  FSETP.GTU.AND P1, PT, R16, R21, PT ;  /* 0x000000151000720b */ /* 0x008fe40003f2c000 */
[----:B----4-:R-:W-:-:S09]  /*0f70*/  FSETP.GE.AND P2, PT, R14, R25, PT ;  /* 0x000000190e00720b */ /* 0x010fd20003f46000 */
[----:B------:R-:W-:Y:S02]  /*0f80*/  @P0 FSEL R11, R22, R11, !P1 ;  /* 0x0000000b160b0208 */ /* 0x000fe40004800000 */
[----:B-----5:R-:W-:-:S03]  /*0f90*/  FSETP.GTU.AND P0, PT, R14, R27, PT ;  /* 0x0000001b0e00720b */ /* 0x020fc60003f0c000 */
[----:B------:R-:W-:-:S05]  /*0fa0*/  FADD R16, R11, 1 ;  /* 0x3f8000000b107421 */ /* 0x000fca0000000000 */
[----:B------:R-:W-:-:S07]  /*0fb0*/  @P2 FSEL R11, R16, R11, !P0 ;  /* 0x0000000b100b2208 */ /* 0x000fce0004000000 */
.L_x_44:
[----:B------:R-:W-:Y:S05]  /*0fc0*/  BRA.U !UP1, `(.L_x_42) ;  /* 0x0000000109307547 */ /* 0x000fea000b800000 */
[----:B------:R-:W0:Y:S01]  /*0fd0*/  LDC.64 R14, c[0x0][0x390] ;  /* 0x0000e400ff0e7b82 */ /* 0x000e220000000a00 */
[----:B------:R-:W-:Y:S01]  /*0fe0*/  IMAD.IADD R17, R9, 0x1, R20 ;  /* 0x0000000109117824 */ /* 0x000fe200078e0214 */
[----:B------:R-:W-:-:S03]  /*0ff0*/  SHF.L.U32 R19, R20, 0x1, RZ ;  /* 0x0000000114137819 */ /* 0x000fc600000006ff */
[----:B0-----:R-:W-:-:S04]  /*1000*/  IMAD.WIDE.U32 R16, R17, 0x4, R14 ;  /* 0x0000000411107825 */ /* 0x001fc800078e000e */
[----:B------:R-:W-:Y:S02]  /*1010*/  IMAD.WIDE.U32 R14, R19, 0x4, R12 ;  /* 0x00000004130e7825 */ /* 0x000fe400078e000c */
[----:B------:R-:W2:Y:S04]  /*1020*/  LDG.E R16, desc[UR10][R16.64] ;  /* 0x0000000a10107981 */ /* 0x000ea8000c1e1900 */
[----:B------:R-:W2:Y:S04]  /*1030*/  LDG.E R19, desc[UR10][R14.64] ;  /* 0x0000000a0e137981 */ /* 0x000ea8000c1e1900 */
[----:B------:R-:W3:Y:S01]  /*1040*/  LDG.E R21, desc[UR10][R14.64+0x4] ;  /* 0x0000040a0e157981 */ /* 0x000ee2000c1e1900 */
[----:B------:R-:W-:Y:S01]  /*1050*/  FADD R18, R11, 1 ;  /* 0x3f8000000b127421 */ /* 0x000fe20000000000 */
[----:B--2---:R-:W-:-:S02]  /*1060*/  FSETP.GE.AND P0, PT, R16, R19, PT ;  /* 0x000000131000720b */ /* 0x004fc40003f06000 */
[----:B---3--:R-:W-:-:S11]  /*1070*/  FSETP.GTU.AND P1, PT, R16, R21, PT ;  /* 0x000000151000720b */ /* 0x008fd60003f2c000 */
[----:B------:R-:W-:-:S07]  /*1080*/  @P0 FSEL R11, R18, R11, !P1 ;  /* 0x0000000b120b0208 */ /* 0x000fce0004800000 */
.L_x_42:
[----:B------:R-:W0:Y:S01]  /*1090*/  LDCU UR5, c[0x0][0x3ac] ;  /* 0x00007580ff0577ac */ /* 0x000e220008000800 */
[----:B------:R-:W-:-:S04]  /*10a0*/  FSETP.GT.AND P0, PT, R11, R8, PT ;  /* 0x000000080b00720b */ /* 0x000fc80003f04000 */
[C---:B------:R-:W-:Y:S01]  /*10b0*/  SEL R7, R10.reuse, R7, P0 ;  /* 0x000000070a077207 */ /* 0x040fe20000000000 */
[----:B------:R-:W-:Y:S01]  /*10c0*/  VIADD R10, R10, 0x1 ;  /* 0x000000010a0a7836 */ /* 0x000fe20000000000 */
[----:B------:R-:W-:-:S04]  /*10d0*/  FSEL R8, R11, R8, P0 ;  /* 0x000000080b087208 */ /* 0x000fc80000000000 */
[----:B0-----:R-:W-:-:S13]  /*10e0*/  ISETP.NE.AND P1, PT, R10, UR5, PT ;  /* 0x000000050a007c0c */ /* 0x001fda000bf25270 */
[----:B------:R-:W-:Y:S05]  /*10f0*/  @P1 BRA `(.L_x_45) ;  /* 0xfffffff400501947 */ /* 0x000fea000383ffff */
[----:B------:R-:W0:Y:S01]  /*1100*/  LDC.64 R8, c[0x0][0x398] ;  /* 0x0000e600ff087b82 */ /* 0x000e220000000a00 */
[----:B------:R-:W1:Y:S01]  /*1110*/  LDCU UR5, c[0x0][0x3a4] ;  /* 0x00007480ff0577ac */ /* 0x000e620008000800 */
[----:B0-----:R-:W-:-:S06]  /*1120*/  IMAD.WIDE.U32 R8, R5, 0x4, R8 ;  /* 0x0000000405087825 */ /* 0x001fcc00078e0008 */
[----:B------:R-:W2:Y:S02]  /*1130*/  LDG.E R8, desc[UR10][R8.64] ;  /* 0x0000000a08087981 */ /* 0x000ea4000c1e1900 */
[----:B--2---:R-:W-:Y:S01]  /*1140*/  ISETP.NE.AND P0, PT, R7, R8, PT ;  /* 0x000000080700720c */ /* 0x004fe20003f05270 */
[----:B------:R-:W-:Y:S02]  /*1150*/  VIADD R7, R5, 0x1 ;  /* 0x0000000105077836 */ /* 0x000fe40000000000 */
[----:B------:R-:W-:-:S03]  /*1160*/  VIADD R5, R3, 0x1 ;  /* 0x0000000103057836 */ /* 0x000fc60000000000 */
[----:B-1----:R-:W-:-:S07]  /*1170*/  ISETP.NE.AND P1, PT, R7, UR5, PT ;  /* 0x0000000507007c0c */ /* 0x002fce000bf25270 */
[----:B------:R-:W-:-:S05]  /*1180*/  @P0 IADD3 R5, PT, PT, R3, RZ, RZ ;  /* 0x000000ff03050210 */ /* 0x000fca0007ffe0ff */
[----:B------:R-:W-:Y:S01]  /*1190*/  IMAD.MOV.U32 R3, RZ, RZ, R5 ;  /* 0x000000ffff037224 */ /* 0x000fe200078e0005 */
[----:B------:R-:W-:Y:S06]  /*11a0*/  @!P1 BRA `(.L_x_38) ;  /* 0x0000000800789947 */ /* 0x000fec0003800000 */
[----:B------:R-:W-:Y:S01]  /*11b0*/  IMAD.MOV.U32 R5, RZ, RZ, R7 ;  /* 0x000000ffff057224 */ /* 0x000fe200078e0007 */
[----:B------:R-:W-:Y:S06]  /*11c0*/  BRA `(.L_x_46) ;  /* 0xfffffff400087947 */ /* 0x000fec000383ffff */
.L_x_31:
[----:B------:R-:W-:Y:S01]  /*11d0*/  UISETP.GE.U32.AND UP0, UPT, UR5, 0x10, UPT ;  /* 0x000000100500788c */ /* 0x000fe2000bf06070 */
[----:B------:R-:W-:Y:S01]  /*11e0*/  HFMA2 R3, -RZ, RZ, 0, 0 ;  /* 0x00000000ff037431 */ /* 0x000fe200000001ff */
[----:B------:R-:W-:Y:S01]  /*11f0*/  ULOP3.LUT UR4, UR5, 0xf, URZ, 0xc0, !UPT ;  /* 0x0000000f05047892 */ /* 0x000fe2000f8ec0ff */
[----:B------:R-:W-:-:S03]  /*1200*/  IMAD.MOV.U32 R8, RZ, RZ, RZ ;  /* 0x000000ffff087224 */ /* 0x000fc600078e00ff */
[----:B------:R-:W-:-:S03]  /*1210*/  UISETP.NE.AND UP1, UPT, UR4, URZ, UPT ;  /* 0x000000ff0400728c */ /* 0x000fc6000bf25270 */
[----:B------:R-:W-:Y:S08]  /*1220*/  BRA.U !UP0, `(.L_x_47) ;  /* 0x0000000508247547 */ /* 0x000ff0000b800000 */
[----:B------:R-:W0:Y:S01]  /*1230*/  LDC.64 R4, c[0x0][0x398] ;  /* 0x0000e600ff047b82 */ /* 0x000e220000000a00 */
[----:B------:R-:W-:Y:S01]  /*1240*/  ULOP3.LUT UR6, UR5, 0x7ffffff0, URZ, 0xc0, !UPT ;  /* 0x7ffffff005067892 */ /* 0x000fe2000f8ec0ff */
[----:B------:R-:W-:Y:S02]  /*1250*/  IMAD.MOV.U32 R9, RZ, RZ, RZ ;  /* 0x000000ffff097224 */ /* 0x000fe400078e00ff */
[----:B------:R-:W-:-:S03]  /*1260*/  IMAD.MOV.U32 R3, RZ, RZ, RZ ;  /* 0x000000ffff037224 */ /* 0x000fc600078e00ff */
[----:B------:R-:W-:-:S07]  /*1270*/  MOV R8, UR6 ;  /* 0x0000000600087c02 */ /* 0x000fce0008000f00 */
.L_x_48:
[----:B0-----:R-:W-:-:S05]  /*1280*/  IMAD.WIDE.U32 R6, R9, 0x4, R4 ;  /* 0x0000000409067825 */ /* 0x001fca00078e0004 */
[----:B------:R-:W2:Y:S04]  /*1290*/  LDG.E R27, desc[UR10][R6.64] ;  /* 0x0000000a061b7981 */ /* 0x000ea8000c1e1900 */
[----:B------:R-:W3:Y:S04]  /*12a0*/  LDG.E R24, desc[UR10][R6.64+0x4] ;  /* 0x0000040a06187981 */ /* 0x000ee8000c1e1900 */
[----:B------:R-:W4:Y:S04]  /*12b0*/  LDG.E R25, desc[UR10][R6.64+0x8] ;  /* 0x0000080a06197981 */ /* 0x000f28000c1e1900 */
[----:B------:R-:W5:Y:S04]  /*12c0*/  LDG.E R26, desc[UR10][R6.64+0xc] ;  /* 0x00000c0a061a7981 */ /* 0x000f68000c1e1900 */
        /* <DEDUP_REMOVED lines=11> */
[----:B------:R0:W5:Y:S01]  /*1380*/  LDG.E R23, desc[UR10][R6.64+0x3c] ;  /* 0x00003c0a06177981 */ /* 0x000162000c1e1900 */
[----:B------:R-:W-:-:S02]  /*1390*/  IADD3 R9, PT, PT, R9, 0x10, RZ ;  /* 0x0000001009097810 */ /* 0x000fc40007ffe0ff */
[----:B--2---:R-:W-:Y:S02]  /*13a0*/  ISETP.NE.AND P0, PT, R27, -0x1, PT ;  /* 0xffffffff1b00780c */ /* 0x004fe40003f05270 */
[----:B---3--:R-:W-:Y:S01]  /*13b0*/  ISETP.NE.AND P1, PT, R24, -0x1, PT ;  /* 0xffffffff1800780c */ /* 0x008fe20003f25270 */
[----:B------:R-:W-:-:S10]  /*13c0*/  VIADD R24, R3, 0x1 ;  /* 0x0000000103187836 */ /* 0x000fd40000000000 */
[----:B------:R-:W-:Y:S01]  /*13d0*/  @P0 IMAD.MOV R24, RZ, RZ, R3 ;  /* 0x000000ffff180224 */ /* 0x000fe200078e0203 */
[----:B----4-:R-:W-:-:S04]  /*13e0*/  ISETP.NE.AND P0, PT, R25, -0x1, PT ;  /* 0xffffffff1900780c */ /* 0x010fc80003f05270 */
[----:B------:R-:W-:Y:S01]  /*13f0*/  IADD3 R3, PT, PT, R24, 0x1, RZ ;  /* 0x0000000118037810 */ /* 0x000fe20007ffe0ff */
[----:B------:R-:W-:Y:S01]  /*1400*/  @P1 IMAD.MOV R3, RZ, RZ, R24 ;  /* 0x000000ffff031224 */ /* 0x000fe200078e0218 */
[----:B-----5:R-:W-:-:S03]  /*1410*/  ISETP.NE.AND P1, PT, R26, -0x1, PT ;  /* 0xffffffff1a00780c */ /* 0x020fc60003f25270 */
[----:B------:R-:W-:-:S04]  /*1420*/  VIADD R24, R3, 0x1 ;  /* 0x0000000103187836 */ /* 0x000fc80000000000 */
[----:B------:R-:W-:Y:S02]  /*1430*/  @P0 IADD3 R24, PT, PT, R3, RZ, RZ ;  /* 0x000000ff03180210 */ /* 0x000fe40007ffe0ff */
[----:B------:R-:W-:-:S03]  /*1440*/  ISETP.NE.AND P0, PT, R10, -0x1, PT ;  /* 0xffffffff0a00780c */ /* 0x000fc60003f05270 */
[----:B------:R-:W-:Y:S02]  /*1450*/  VIADD R3, R24, 0x1 ;  /* 0x0000000118037836 */ /* 0x000fe40000000000 */
[----:B------:R-:W-:Y:S01]  /*1460*/  @P1 IMAD.MOV R3, RZ, RZ, R24 ;  /* 0x000000ffff031224 */ /* 0x000fe200078e0218 */
[----:B------:R-:W-:-:S04]  /*1470*/  ISETP.NE.AND P1, PT, R11, -0x1, PT ;  /* 0xffffffff0b00780c */ /* 0x000fc80003f25270 */
[----:B0-----:R-:W-:-:S03]  /*1480*/  IADD3 R6, PT, PT, R3, 0x1, RZ ;  /* 0x0000000103067810 */ /* 0x001fc60007ffe0ff */
[----:B------:R-:W-:Y:S01]  /*1490*/  @P0 IMAD.MOV R6, RZ, RZ, R3 ;  /* 0x000000ffff060224 */ /* 0x000fe200078e0203 */
[----:B------:R-:W-:-:S03]  /*14a0*/  ISETP.NE.AND P0, PT, R14, -0x1, PT ;  /* 0xffffffff0e00780c */ /* 0x000fc60003f05270 */
[C---:B------:R-:W-:Y:S02]  /*14b0*/  VIADD R3, R6.reuse, 0x1 ;  /* 0x0000000106037836 */ /* 0x040fe40000000000 */
[----:B------:R-:W-:Y:S02]  /*14c0*/  @P1 IADD3 R3, PT, PT, R6, RZ, RZ ;  /* 0x000000ff06031210 */ /* 0x000fe40007ffe0ff */
[----:B------:R-:W-:-:S03]  /*14d0*/  ISETP.NE.AND P1, PT, R15, -0x1, PT ;  /* 0xffffffff0f00780c */ /* 0x000fc60003f25270 */
[----:B------:R-:W-:-:S03]  /*14e0*/  VIADD R6, R3, 0x1 ;  /* 0x0000000103067836 */ /* 0x000fc60000000000 */
[----:B------:R-:W-:Y:S01]  /*14f0*/  @P0 IMAD.MOV R6, RZ, RZ, R3 ;  /* 0x000000ffff060224 */ /* 0x000fe200078e0203 */
[----:B------:R-:W-:-:S04]  /*1500*/  ISETP.NE.AND P0, PT, R16, -0x1, PT ;  /* 0xffffffff1000780c */ /* 0x000fc80003f05270 */
[----:B------:R-:W-:Y:S02]  /*1510*/  IADD3 R3, PT, PT, R6, 0x1, RZ ;  /* 0x0000000106037810 */ /* 0x000fe40007ffe0ff */
[----:B------:R-:W-:Y:S01]  /*1520*/  @P1 IMAD.MOV R3, RZ, RZ, R6 ;  /* 0x000000ffff031224 */ /* 0x000fe200078e0206 */
[----:B------:R-:W-:-:S03]  /*1530*/  ISETP.NE.AND P1, PT, R17, -0x1, PT ;  /* 0xffffffff1100780c */ /* 0x000fc60003f25270 */
[----:B------:R-:W-:-:S03]  /*1540*/  VIADD R6, R3, 0x1 ;  /* 0x0000000103067836 */ /* 0x000fc60000000000 */
[----:B------:R-:W-:Y:S02]  /*1550*/  @P0 IADD3 R6, PT, PT, R3, RZ, RZ ;  /* 0x000000ff03060210 */ /* 0x000fe40007ffe0ff */
[----:B------:R-:W-:-:S03]  /*1560*/  ISETP.NE.AND P0, PT, R18, -0x1, PT ;  /* 0xffffffff1200780c */ /* 0x000fc60003f05270 */
[----:B------:R-:W-:Y:S02]  /*1570*/  VIADD R3, R6, 0x1 ;  /* 0x0000000106037836 */ /* 0x000fe40000000000 */
[----:B------:R-:W-:Y:S01]  /*1580*/  @P1 IMAD.MOV R3, RZ, RZ, R6 ;  /* 0x000000ffff031224 */ /* 0x000fe200078e0206 */
[----:B------:R-:W-:-:S04]  /*1590*/  ISETP.NE.AND P1, PT, R19, -0x1, PT ;  /* 0xffffffff1300780c */ /* 0x000fc80003f25270 */
[----:B------:R-:W-:-:S03]  /*15a0*/  IADD3 R6, PT, PT, R3, 0x1, RZ ;  /* 0x0000000103067810 */ /* 0x000fc60007ffe0ff */
        /* <DEDUP_REMOVED lines=12> */
[----:B------:R-:W-:Y:S01]  /*1670*/  @P0 IMAD.MOV R6, RZ, RZ, R3 ;  /* 0x000000ffff060224 */ /* 0x000fe200078e0203 */
[----:B------:R-:W-:-:S03]  /*1680*/  ISETP.NE.AND P0, PT, R9, R8, PT ;  /* 0x000000080900720c */ /* 0x000fc60003f05270 */
[----:B------:R-:W-:-:S03]  /*1690*/  VIADD R3, R6, 0x1 ;  /* 0x0000000106037836 */ /* 0x000fc60000000000 */
[----:B------:R-:W-:-:S07]  /*16a0*/  @P1 IADD3 R3, PT, PT, R6, RZ, RZ ;  /* 0x000000ff06031210 */ /* 0x000fce0007ffe0ff */
[----:B------:R-:W-:Y:S05]  /*16b0*/  @P0 BRA `(.L_x_48) ;  /* 0xfffffff800f00947 */ /* 0x000fea000383ffff */
.L_x_47:
[----:B------:R-:W-:Y:S05]  /*16c0*/  BRA.U !UP1, `(.L_x_38) ;  /* 0x0000000509307547 */ /* 0x000fea000b800000 */
[----:B------:R-:W-:Y:S02]  /*16d0*/  UISETP.GE.U32.AND UP0, UPT, UR4, 0x8, UPT ;  /* 0x000000080400788c */ /* 0x000fe4000bf06070 */
[----:B------:R-:W-:-:S04]  /*16e0*/  ULOP3.LUT UR6, UR5, 0x7, URZ, 0xc0, !UPT ;  /* 0x0000000705067892 */ /* 0x000fc8000f8ec0ff */
[----:B------:R-:W-:-:S03]  /*16f0*/  UISETP.NE.AND UP1, UPT, UR6, URZ, UPT ;  /* 0x000000ff0600728c */ /* 0x000fc6000bf25270 */
[----:B------:R-:W-:Y:S08]  /*1700*/  BRA.U !UP0, `(.L_x_49) ;  /* 0x00000001088c7547 */ /* 0x000ff0000b800000 */
[----:B------:R-:W0:Y:S02]  /*1710*/  LDC.64 R4, c[0x0][0x398] ;  /* 0x0000e600ff047b82 */ /* 0x000e240000000a00 */
        /* <DEDUP_REMOVED lines=8> */
[----:B------:R0:W5:Y:S01]  /*17a0*/  LDG.E R15, desc[UR10][R4.64+0x1c] ;  /* 0x00001c0a040f7981 */ /* 0x000162000c1e1900 */
[----:B------:R-:W-:Y:S01]  /*17b0*/  VIADD R8, R8, 0x8 ;  /* 0x0000000808087836 */ /* 0x000fe20000000000 */
[----:B--2---:R-:W-:-:S02]  /*17c0*/  ISETP.NE.AND P0, PT, R16, -0x1, PT ;  /* 0xffffffff1000780c */ /* 0x004fc40003f05270 */
        /* <DEDUP_REMOVED lines=20> */
[----:B------:R-:W-:-:S05]  /*1910*/  @P0 IMAD.MOV R4, RZ, RZ, R3 ;  /* 0x000000ffff040224 */ /* 0x000fca00078e0203 */
[----:B------:R-:W-:Y:S02]  /*1920*/  IADD3 R3, PT, PT, R4, 0x1, RZ ;  /* 0x0000000104037810 */ /* 0x000fe40007ffe0ff */
[----:B------:R-:W-:-:S07]  /*1930*/  @P1 IMAD.MOV R3, RZ, RZ, R4 ;  /* 0x000000ffff031224 */ /* 0x000fce00078e0204 */
.L_x_49:
        /* <DEDUP_REMOVED lines=10> */
[----:B------:R-:W5:Y:S01]  /*19e0*/  LDG.E R9, desc[UR10][R4.64+0xc] ;  /* 0x00000c0a04097981 */ /* 0x000f62000c1e1900 */
[----:B------:R-:W-:Y:S01]  /*19f0*/  VIADD R8, R8, 0x4 ;  /* 0x0000000408087836 */ /* 0x000fe20000000000 */
[----:B--2---:R-:W-:-:S02]  /*1a00*/  ISETP.NE.AND P0, PT, R10, -0x1, PT ;  /* 0xffffffff0a00780c */ /* 0x004fc40003f05270 */
[----:B---3--:R-:W-:Y:S02]  /*1a10*/  ISETP.NE.AND P1, PT, R6, -0x1, PT ;  /* 0xffffffff0600780c */ /* 0x008fe40003f25270 */
[----:B------:R-:W-:-:S09]  /*1a20*/  IADD3 R6, PT, PT, R3, 0x1, RZ ;  /* 0x0000000103067810 */ /* 0x000fd20007ffe0ff */
[----:B------:R-:W-:Y:S01]  /*1a30*/  @P0 IMAD.MOV R6, RZ, RZ, R3 ;  /* 0x000000ffff060224 */ /* 0x000fe200078e0203 */
[----:B----4-:R-:W-:-:S03]  /*1a40*/  ISETP.NE.AND P0, PT, R7, -0x1, PT ;  /* 0xffffffff0700780c */ /* 0x010fc60003f05270 */
[C---:B------:R-:W-:Y:S01]  /*1a50*/  VIADD R3, R6.reuse, 0x1 ;  /* 0x0000000106037836 */ /* 0x040fe20000000000 */
[----:B------:R-:W-:Y:S02]  /*1a60*/  @P1 IADD3 R3, PT, PT, R6, RZ, RZ ;  /* 0x000000ff06031210 */ /* 0x000fe40007ffe0ff */
[----:B-----5:R-:W-:-:S03]  /*1a70*/  ISETP.NE.AND P1, PT, R9, -0x1, PT ;  /* 0xffffffff0900780c */ /* 0x020fc60003f25270 */
[----:B------:R-:W-:-:S04]  /*1a80*/  VIADD R6, R3, 0x1 ;  /* 0x0000000103067836 */ /* 0x000fc80000000000 */
[----:B------:R-:W-:-:S05]  /*1a90*/  @P0 IMAD.MOV R6, RZ, RZ, R3 ;  /* 0x000000ffff060224 */ /* 0x000fca00078e0203 */
[----:B------:R-:W-:Y:S01]  /*1aa0*/  IADD3 R3, PT, PT, R6, 0x1, RZ ;  /* 0x0000000106037810 */ /* 0x000fe20007ffe0ff */
[----:B------:R-:W-:-:S07]  /*1ab0*/  @P1 IMAD.MOV R3, RZ, RZ, R6 ;  /* 0x000000ffff031224 */ /* 0x000fce00078e0206 */
.L_x_50:
[----:B------:R-:W-:Y:S05]  /*1ac0*/  BRA.U !UP1, `(.L_x_38) ;  /* 0x0000000109307547 */ /* 0x000fea000b800000 */
[----:B------:R-:W0:Y:S01]  /*1ad0*/  LDC.64 R6, c[0x0][0x398] ;  /* 0x0000e600ff067b82 */ /* 0x000e220000000a00 */
[----:B------:R-:W-:-:S05]  /*1ae0*/  UMOV UR4, URZ ;  /* 0x000000ff00047c82 */ /* 0x000fca0008000000 */
.L_x_51:
[----:B0-----:R-:W-:-:S06]  /*1af0*/  IMAD.WIDE.U32 R4, R8, 0x4, R6 ;  /* 0x0000000408047825 */ /* 0x001fcc00078e0006 */
[----:B------:R-:W2:Y:S01]  /*1b00*/  LDG.E R4, desc[UR10][R4.64] ;  /* 0x0000000a04047981 */ /* 0x000ea2000c1e1900 */
[----:B------:R-:W-:Y:S01]  /*1b10*/  UIADD3 UR4, UPT, UPT, UR4, 0x1, URZ ;  /* 0x0000000104047890 */ /* 0x000fe2000fffe0ff */
[----:B------:R-:W-:Y:S01]  /*1b20*/  IADD3 R9, PT, PT, R3, 0x1, RZ ;  /* 0x0000000103097810 */ /* 0x000fe20007ffe0ff */
[----:B------:R-:W-:Y:S02]  /*1b30*/  VIADD R8, R8, 0x1 ;  /* 0x0000000108087836 */ /* 0x000fe40000000000 */
[----:B------:R-:W-:Y:S01]  /*1b40*/  UISETP.NE.AND UP0, UPT, UR4, UR5, UPT ;  /* 0x000000050400728c */ /* 0x000fe2000bf05270 */
[----:B--2---:R-:W-:-:S13]  /*1b50*/  ISETP.NE.AND P0, PT, R4, -0x1, PT ;  /* 0xffffffff0400780c */ /* 0x004fda0003f05270 */
[----:B------:R-:W-:-:S05]  /*1b60*/  @P0 IMAD.MOV R9, RZ, RZ, R3 ;  /* 0x000000ffff090224 */ /* 0x000fca00078e0203 */
[----:B------:R-:W-:Y:S01]  /*1b70*/  MOV R3, R9 ;  /* 0x0000000900037202 */ /* 0x000fe20000000f00 */
[----:B------:R-:W-:Y:S06]  /*1b80*/  BRA.U UP0, `(.L_x_51) ;  /* 0xfffffffd00d87547 */ /* 0x000fec000b83ffff */
.L_x_38:
[----:B------:R-:W-:-:S07]  /*1b90*/  I2FP.F32.U32 R7, R3 ;  /* 0x0000000300077245 */ /* 0x000fce0000201000 */
.L_x_30:
[----:B------:R-:W0:Y:S01]  /*1ba0*/  LDCU UR8, c[0x0][0x3a8] ;  /* 0x00007500ff0877ac */ /* 0x000e220008000800 */
[----:B------:R-:W-:Y:S01]  /*1bb0*/  IMAD.MOV.U32 R15, RZ, RZ, RZ ;  /* 0x000000ffff0f7224 */ /* 0x000fe200078e00ff */
[----:B0-----:R-:W-:-:S09]  /*1bc0*/  UISETP.GE.AND UP0, UPT, UR8, 0x1, UPT ;  /* 0x000000010800788c */ /* 0x001fd2000bf06270 */
[----:B------:R-:W-:Y:S05]  /*1bd0*/  BRA.U !UP0, `(.L_x_52) ;  /* 0x0000000908987547 */ /* 0x000fea000b800000 */
        /* <DEDUP_REMOVED lines=8> */
[----:B------:R-:W-:-:S03]  /*1c60*/  IMAD.MOV.U32 R15, RZ, RZ, RZ ;  /* 0x000000ffff0f7224 */ /* 0x000fc600078e00ff */
[----:B------:R-:W-:Y:S02]  /*1c70*/  UIADD3 UR6, UPT, UPT, -UR5, URZ, URZ ;  /* 0x000000ff05067290 */ /* 0x000fe4000fffe1ff */
[----:B------:R-:W-:Y:S02]  /*1c80*/  IMAD.U32 R3, RZ, RZ, UR5 ;  /* 0x00000005ff037e24 */ /* 0x000fe4000f8e00ff */
[----:B0-----:R-:W-:-:S03]  /*1c90*/  IMAD.WIDE R12, R2, 0x4, R12 ;  /* 0x00000004020c7825 */ /* 0x001fc600078e020c */
[----:B------:R-:W-:-:S04]  /*1ca0*/  IADD3 R4, P0, PT, R12, 0x40, RZ ;  /* 0x000000400c047810 */ /* 0x000fc80007f1e0ff */
[----:B------:R-:W-:-:S09]  /*1cb0*/  IADD3.X R5, PT, PT, RZ, R13, RZ, P0, !PT ;  /* 0x0000000dff057210 */ /* 0x000fd200007fe4ff */
.L_x_54:
[----:B------:R-:W2:Y:S04]  /*1cc0*/  LDG.E R10, desc[UR10][R4.64+-0x3c] ;  /* 0xffffc40a040a7981 */ /* 0x000ea8000c1e1900 */
[----:B------:R-:W2:Y:S04]  /*1cd0*/  LDG.E R25, desc[UR10][R4.64+-0x40] ;  /* 0xffffc00a04197981 */ /* 0x000ea8000c1e1900 */
[----:B------:R-:W3:Y:S04]  /*1ce0*/  LDG.E R24, desc[UR10][R4.64+-0x34] ;  /* 0xffffcc0a04187981 */ /* 0x000ee8000c1e1900 */
        /* <DEDUP_REMOVED lines=12> */
[----:B------:R-:W5:Y:S01]  /*1db0*/  LDG.E R6, desc[UR10][R4.64+-0x8] ;  /* 0xfffff80a04067981 */ /* 0x000f62000c1e1900 */
[----:B--2---:R-:W-:-:S04]  /*1dc0*/  FADD R10, R10, -R25 ;  /* 0x800000190a0a7221 */ /* 0x004fc80000000000 */
[----:B------:R-:W-:Y:S02]  /*1dd0*/  FADD R22, R10, R15 ;  /* 0x0000000f0a167221 */ /* 0x000fe40000000000 */
[----:B------:R-:W2:Y:S01]  /*1de0*/  LDG.E R10, desc[UR10][R4.64+0x4] ;  /* 0x0000040a040a7981 */ /* 0x000ea2000c1e1900 */
[----:B---3--:R-:W-:-:S03]  /*1df0*/  FADD R27, R24, -R27 ;  /* 0x8000001b181b7221 */ /* 0x008fc60000000000 */
[----:B------:R-:W2:Y:S01]  /*1e00*/  LDG.E R15, desc[UR10][R4.64] ;  /* 0x0000000a040f7981 */ /* 0x000ea2000c1e1900 */
[----:B------:R-:W-:Y:S01]  /*1e10*/  FADD R22, R22, R27 ;  /* 0x0000001b16167221 */ /* 0x000fe20000000000 */
[----:B----4-:R-:W-:Y:S02]  /*1e20*/  FADD R25, R17, -R14 ;  /* 0x8000000e11197221 */ /* 0x010fe40000000000 */
[----:B------:R-:W3:Y:S02]  /*1e30*/  LDG.E R17, desc[UR10][R4.64+0xc] ;  /* 0x00000c0a04117981 */ /* 0x000ee4000c1e1900 */
[----:B------:R-:W-:Y:S02]  /*1e40*/  FADD R22, R22, R25 ;  /* 0x0000001916167221 */ /* 0x000fe40000000000 */
[----:B------:R-:W3:Y:S01]  /*1e50*/  LDG.E R14, desc[UR10][R4.64+0x8] ;  /* 0x0000080a040e7981 */ /* 0x000ee2000c1e1900 */
[----:B-----5:R-:W-:-:S03]  /*1e60*/  FADD R25, R16, -R19 ;  /* 0x8000001310197221 */ /* 0x020fc60000000000 */
[----:B------:R-:W4:Y:S01]  /*1e70*/  LDG.E R19, desc[UR10][R4.64+0x14] ;  /* 0x0000140a04137981 */ /* 0x000f22000c1e1900 */
[----:B------:R-:W-:-:S03]  /*1e80*/  FADD R22, R22, R25 ;  /* 0x0000001916167221 */ /* 0x000fc60000000000 */
[----:B------:R-:W4:Y:S01]  /*1e90*/  LDG.E R16, desc[UR10][R4.64+0x10] ;  /* 0x0000100a04107981 */ /* 0x000f22000c1e1900 */
[----:B------:R-:W-:-:S03]  /*1ea0*/  FADD R25, R21, -R18 ;  /* 0x8000001215197221 */ /* 0x000fc60000000000 */
[----:B------:R-:W5:Y:S01]  /*1eb0*/  LDG.E R21, desc[UR10][R4.64+0x1c] ;  /* 0x00001c0a04157981 */ /* 0x000f62000c1e1900 */
[----:B------:R-:W-:-:S03]  /*1ec0*/  FADD R22, R22, R25 ;  /* 0x0000001916167221 */ /* 0x000fc60000000000 */
[----:B------:R-:W5:Y:S01]  /*1ed0*/  LDG.E R18, desc[UR10][R4.64+0x18] ;  /* 0x0000180a04127981 */ /* 0x000f62000c1e1900 */
[----:B------:R-:W-:-:S03]  /*1ee0*/  FADD R25, R20, -R23 ;  /* 0x8000001714197221 */ /* 0x000fc60000000000 */
[----:B------:R-:W5:Y:S01]  /*1ef0*/  LDG.E R20, desc[UR10][R4.64+0x24] ;  /* 0x0000240a04147981 */ /* 0x000f62000c1e1900 */
[----:B------:R-:W-:-:S03]  /*1f00*/  FADD R22, R22, R25 ;  /* 0x0000001916167221 */ /* 0x000fc60000000000 */
[----:B------:R-:W5:Y:S01]  /*1f10*/  LDG.E R23, desc[UR10][R4.64+0x20] ;  /* 0x0000200a04177981 */ /* 0x000f62000c1e1900 */
[----:B------:R-:W-:-:S03]  /*1f20*/  FADD R25, R11, -R8 ;  /* 0x800000080b197221 */ /* 0x000fc60000000000 */
[----:B------:R-:W5:Y:S04]  /*1f30*/  LDG.E R11, desc[UR10][R4.64+0x2c] ;  /* 0x00002c0a040b7981 */ /* 0x000f68000c1e1900 */
[----:B------:R-:W5:Y:S01]  /*1f40*/  LDG.E R8, desc[UR10][R4.64+0x28] ;  /* 0x0000280a04087981 */ /* 0x000f62000c1e1900 */
[----:B------:R-:W-:-:S03]  /*1f50*/  FADD R24, R22, R25 ;  /* 0x0000001916187221 */ /* 0x000fc60000000000 */
[----:B------:R-:W5:Y:S01]  /*1f60*/  LDG.E R25, desc[UR10][R4.64+0x34] ;  /* 0x0000340a04197981 */ /* 0x000f62000c1e1900 */
[----:B------:R-:W-:-:S03]  /*1f70*/  FADD R27, R9, -R6 ;  /* 0x80000006091b7221 */ /* 0x000fc60000000000 */
[----:B------:R-:W5:Y:S04]  /*1f80*/  LDG.E R22, desc[UR10][R4.64+0x30] ;  /* 0x0000300a04167981 */ /* 0x000f68000c1e1900 */
[----:B------:R-:W5:Y:S04]  /*1f90*/  LDG.E R9, desc[UR10][R4.64+0x3c] ;  /* 0x00003c0a04097981 */ /* 0x000f68000c1e1900 */
[----:B------:R0:W5:Y:S01]  /*1fa0*/  LDG.E R6, desc[UR10][R4.64+0x38] ;  /* 0x0000380a04067981 */ /* 0x000162000c1e1900 */
[----:B------:R-:W-:Y:S01]  /*1fb0*/  FADD R24, R24, R27 ;  /* 0x0000001b18187221 */ /* 0x000fe20000000000 */
[----:B------:R-:W-:-:S04]  /*1fc0*/  UIADD3 UR6, UPT, UPT, UR6, 0x10, URZ ;  /* 0x0000001006067890 */ /* 0x000fc8000fffe0ff */
[----:B------:R-:W-:Y:S01]  /*1fd0*/  UISETP.NE.AND UP2, UPT, UR6, URZ, UPT ;  /* 0x000000ff0600728c */ /* 0x000fe2000bf45270 */
[----:B0-----:R-:W-:-:S05]  /*1fe0*/  IADD3 R4, P0, PT, R4, 0x80, RZ ;  /* 0x0000008004047810 */ /* 0x001fca0007f1e0ff */
[----:B------:R-:W-:Y:S02]  /*1ff0*/  IMAD.X R5, RZ, RZ, R5, P0 ;  /* 0x000000ffff057224 */ /* 0x000fe400000e0605 */
[----:B--2---:R-:W-:-:S04]  /*2000*/  FADD R15, R10, -R15 ;  /* 0x8000000f0a0f7221 */ /* 0x004fc80000000000 */
[----:B------:R-:W-:Y:S01]  /*2010*/  FADD R15, R24, R15 ;  /* 0x0000000f180f7221 */ /* 0x000fe20000000000 */
[----:B---3--:R-:W-:-:S04]  /*2020*/  FADD R14, R17, -R14 ;  /* 0x8000000e110e7221 */ /* 0x008fc80000000000 */
[----:B------:R-:W-:Y:S01]  /*2030*/  FADD R14, R15, R14 ;  /* 0x0000000e0f0e7221 */ /* 0x000fe20000000000 */
[----:B----4-:R-:W-:-:S04]  /*2040*/  FADD R19, R19, -R16 ;  /* 0x8000001013137221 */ /* 0x010fc80000000000 */
[----:B------:R-:W-:Y:S01]  /*2050*/  FADD R14, R14, R19 ;  /* 0x000000130e0e7221 */ /* 0x000fe20000000000 */
[----:B-----5:R-:W-:-:S04]  /*2060*/  FADD R21, R21, -R18 ;  /* 0x8000001215157221 */ /* 0x020fc80000000000 */
[----:B------:R-:W-:Y:S01]  /*2070*/  FADD R14, R14, R21 ;  /* 0x000000150e0e7221 */ /* 0x000fe20000000000 */
[----:B------:R-:W-:-:S04]  /*2080*/  FADD R23, R20, -R23 ;  /* 0x8000001714177221 */ /* 0x000fc80000000000 */
[----:B------:R-:W-:Y:S01]  /*2090*/  FADD R14, R14, R23 ;  /* 0x000000170e0e7221 */ /* 0x000fe20000000000 */
[----:B------:R-:W-:-:S04]  /*20a0*/  FADD R11, R11, -R8 ;  /* 0x800000080b0b7221 */ /* 0x000fc80000000000 */
[----:B------:R-:W-:Y:S01]  /*20b0*/  FADD R11, R14, R11 ;  /* 0x0000000b0e0b7221 */ /* 0x000fe20000000000 */
[----:B------:R-:W-:-:S04]  /*20c0*/  FADD R22, R25, -R22 ;  /* 0x8000001619167221 */ /* 0x000fc80000000000 */
[----:B------:R-:W-:Y:S01]  /*20d0*/  FADD R11, R11, R22 ;  /* 0x000000160b0b7221 */ /* 0x000fe20000000000 */
[----:B------:R-:W-:-:S04]  /*20e0*/  FADD R6, R9, -R6 ;  /* 0x8000000609067221 */ /* 0x000fc80000000000 */
[----:B------:R-:W-:Y:S01]  /*20f0*/  FADD R15, R11, R6 ;  /* 0x000000060b0f7221 */ /* 0x000fe20000000000 */
[----:B------:R-:W-:Y:S06]  /*2100*/  BRA.U UP2, `(.L_x_54) ;  /* 0xfffffff902ec7547 */ /* 0x000fec000b83ffff */
.L_x_53:
[----:B------:R-:W-:Y:S05]  /*2110*/  BRA.U !UP1, `(.L_x_52) ;  /* 0x0000000509487547 */ /* 0x000fea000b800000 */
[----:B------:R-:W-:Y:S02]  /*2120*/  UISETP.GE.U32.AND UP1, UPT, UR4, 0x8, UPT ;  /* 0x000000080400788c */ /* 0x000fe4000bf26070 */
[----:B------:R-:W-:-:S04]  /*2130*/  ULOP3.LUT UR5, UR8, 0x7, URZ, 0xc0, !UPT ;  /* 0x0000000708057892 */ /* 0x000fc8000f8ec0ff */
[----:B------:R-:W-:-:S03]  /*2140*/  UISETP.NE.AND UP2, UPT, UR5, URZ, UPT ;  /* 0x000000ff0500728c */ /* 0x000fc6000bf45270 */
[----:B------:R-:W-:Y:S08]  /*2150*/  BRA.U !UP1, `(.L_x_55) ;  /* 0x00000001098c7547 */ /* 0x000ff0000b800000 */
[----:B------:R-:W-:-:S04]  /*2160*/  IMAD.SHL.U32 R6, R3, 0x2, RZ ;  /* 0x0000000203067824 */ /* 0x000fc800078e00ff */
[----:B------:R-:W-:-:S05]  /*2170*/  IMAD.WIDE.U32 R4, R6, 0x4, R12 ;  /* 0x0000000406047825 */ /* 0x000fca00078e000c */
        /* <DEDUP_REMOVED lines=16> */
[----:B------:R-:W-:Y:S01]  /*2280*/  IADD3 R3, PT, PT, R6, 0x8, -R3 ;  /* 0x0000000806037810 */ /* 0x000fe20007ffe803 */
        /* <DEDUP_REMOVED lines=15> */
[----:B------:R-:W-:-:S07]  /*2380*/  FADD R15, R11, R20 ;  /* 0x000000140b0f7221 */ /* 0x000fce0000000000 */
.L_x_55:
[----:B------:R-:W-:Y:S05]  /*2390*/  BRA.U !UP2, `(.L_x_52) ;  /* 0x000000010aa87547 */ /* 0x000fea000b800000 */
[----:B------:R-:W-:Y:S02]  /*23a0*/  UISETP.GE.U32.AND UP1, UPT, UR5, 0x4, UPT ;  /* 0x000000040500788c */ /* 0x000fe4000bf26070 */
[----:B------:R-:W-:-:S04]  /*23b0*/  ULOP3.LUT UR4, UR8, 0x3, URZ, 0xc0, !UPT ;  /* 0x0000000308047892 */ /* 0x000fc8000f8ec0ff */
[----:B------:R-:W-:-:S03]  /*23c0*/  UISETP.NE.AND UP2, UPT, UR4, URZ, UPT ;  /* 0x000000ff0400728c */ /* 0x000fc6000bf45270 */
[----:B------:R-:W-:Y:S08]  /*23d0*/  BRA.U !UP1, `(.L_x_56) ;  /* 0x00000001094c7547 */ /* 0x000ff0000b800000 */
[----:B------:R-:W-:-:S05]  /*23e0*/  SHF.L.U32 R4, R3, 0x1, RZ ;  /* 0x0000000103047819 */ /* 0x000fca00000006ff */
        /* <DEDUP_REMOVED lines=17> */
[----:B------:R-:W-:-:S07]  /*2500*/  FADD R15, R6, R17 ;  /* 0x00000011060f7221 */ /* 0x000fce0000000000 */
.L_x_56:
[----:B------:R-:W-:Y:S05]  /*2510*/  BRA.U !UP2, `(.L_x_52) ;  /* 0x000000010a487547 */ /* 0x000fea000b800000 */
[----:B------:R-:W0:Y:S01]  /*2520*/  LDCU.64 UR6, c[0x0][0x380] ;  /* 0x00007000ff0677ac */ /* 0x000e220008000a00 */
[----:B------:R-:W-:Y:S01]  /*2530*/  IMAD.WIDE R4, R2, 0x4, RZ ;  /* 0x0000000402047825 */ /* 0x000fe200078e02ff */
[----:B------:R-:W-:-:S03]  /*2540*/  UIADD3 UR4, UPT, UPT, -UR4, URZ, URZ ;  /* 0x000000ff04047290 */ /* 0x000fc6000fffe1ff */
[----:B------:R-:W-:-:S03]  /*2550*/  IMAD.WIDE.U32 R4, R3, 0x8, R4 ;  /* 0x0000000803047825 */ /* 0x000fc600078e0004 */
[----:B0-----:R-:W-:-:S04]  /*2560*/  IADD3 R6, P0, PT, R4, UR6, RZ ;  /* 0x0000000604067c10 */ /* 0x001fc8000ff1e0ff */
[----:B------:R-:W-:-:S04]  /*2570*/  IADD3 R6, P1, PT, R6, 0x4, RZ ;  /* 0x0000000406067810 */ /* 0x000fc80007f3e0ff */
[----:B------:R-:W-:-:S09]  /*2580*/  IADD3.X R5, PT, PT, RZ, UR7, R5, P1, P0 ;  /* 0x00000007ff057c10 */ /* 0x000fd20008fe0405 */
.L_x_57:
[----:B------:R-:W-:Y:S02]  /*2590*/  IMAD.MOV.U32 R2, RZ, RZ, R6 ;  /* 0x000000ffff027224 */ /* 0x000fe400078e0006 */
[----:B------:R-:W-:-:S05]  /*25a0*/  IMAD.MOV.U32 R3, RZ, RZ, R5 ;  /* 0x000000ffff037224 */ /* 0x000fca00078e0005 */
[----:B------:R-:W2:Y:S04]  /*25b0*/  LDG.E R4, desc[UR10][R2.64] ;  /* 0x0000000a02047981 */ /* 0x000ea8000c1e1900 */
[----:B------:R-:W2:Y:S01]  /*25c0*/  LDG.E R5, desc[UR10][R2.64+-0x4] ;  /* 0xfffffc0a02057981 */ /* 0x000ea2000c1e1900 */
[----:B------:R-:W-:Y:S01]  /*25d0*/  UIADD3 UR4, UPT, UPT, UR4, 0x1, URZ ;  /* 0x0000000104047890 */ /* 0x000fe2000fffe0ff */
[----:B------:R-:W-:-:S03]  /*25e0*/  IADD3 R6, P0, PT, R2, 0x8, RZ ;  /* 0x0000000802067810 */ /* 0x000fc60007f1e0ff */
[----:B------:R-:W-:Y:S01]  /*25f0*/  UISETP.NE.AND UP1, UPT, UR4, URZ, UPT ;  /* 0x000000ff0400728c */ /* 0x000fe2000bf25270 */
[----:B--2---:R-:W-:Y:S01]  /*2600*/  FADD R4, R4, -R5 ;  /* 0x8000000504047221 */ /* 0x004fe20000000000 */
[----:B------:R-:W-:-:S03]  /*2610*/  IADD3.X R5, PT, PT, RZ, R3, RZ, P0, !PT ;  /* 0x00000003ff057210 */ /* 0x000fc600007fe4ff */
[----:B------:R-:W-:-:S04]  /*2620*/  FADD R15, R4, R15 ;  /* 0x0000000f040f7221 */ /* 0x000fc80000000000 */
[----:B------:R-:W-:Y:S05]  /*2630*/  BRA.U UP1, `(.L_x_57) ;  /* 0xfffffffd01d47547 */ /* 0x000fea000b83ffff */
.L_x_52:
[----:B------:R-:W-:Y:S01]  /*2640*/  IMAD.MOV.U32 R4, RZ, RZ, RZ ;  /* 0x000000ffff047224 */ /* 0x000fe200078e00ff */
[----:B------:R-:W-:Y:S06]  /*2650*/  BRA.U !UP0, `(.L_x_58) ;  /* 0x00000001083c7547 */ /* 0x000fec000b800000 */
[----:B------:R-:W-:Y:S01]  /*2660*/  I2FP.F32.U32 R3, UR8 ;  /* 0x0000000800037c45 */ /* 0x000fe20008201000 */
[----:B------:R-:W-:Y:S03]  /*2670*/  BSSY.RECONVERGENT B0, `(.L_x_58) ;  /* 0x000000d000007945 */ /* 0x000fe60003800200 */
[----:B------:R-:W0:Y:S08]  /*2680*/  MUFU.RCP R2, R3 ;  /* 0x0000000300027308 */ /* 0x000e300000001000 */
[----:B------:R-:W1:Y:S01]  /*2690*/  FCHK P0, R15, R3 ;  /* 0x000000030f007302 */ /* 0x000e620000000000 */
[----:B0-----:R-:W-:-:S04]  /*26a0*/  FFMA R5, -R3, R2, 1 ;  /* 0x3f80000003057423 */ /* 0x001fc80000000102 */
[----:B------:R-:W-:-:S04]  /*26b0*/  FFMA R2, R2, R5, R2 ;  /* 0x0000000502027223 */ /* 0x000fc80000000002 */
[----:B------:R-:W-:-:S04]  /*26c0*/  FFMA R4, R2, R15, RZ ;  /* 0x0000000f02047223 */ /* 0x000fc800000000ff */
[----:B------:R-:W-:-:S04]  /*26d0*/  FFMA R5, -R3, R4, R15 ;  /* 0x0000000403057223 */ /* 0x000fc8000000010f */
[----:B------:R-:W-:Y:S01]  /*26e0*/  FFMA R4, R2, R5, R4 ;  /* 0x0000000502047223 */ /* 0x000fe20000000004 */
[----:B-1----:R-:W-:Y:S06]  /*26f0*/  @!P0 BRA `(.L_x_59) ;  /* 0x0000000000108947 */ /* 0x002fec0003800000 */
[----:B------:R-:W-:Y:S01]  /*2700*/  IMAD.MOV.U32 R2, RZ, RZ, R15 ;  /* 0x000000ffff027224 */ /* 0x000fe200078e000f */
[----:B------:R-:W-:-:S07]  /*2710*/  MOV R6, 0x2730 ;  /* 0x0000273000067802 */ /* 0x000fce0000000f00 */
[----:B------:R-:W-:Y:S05]  /*2720*/  CALL.REL.NOINC `($__internal_1_$__cuda_sm3x_div_rn_noftz_f32_slowpath) ;  /* 0x0000000000607944 */ /* 0x000fea0003c00000 */
[----:B------:R-:W-:-:S07]  /*2730*/  MOV R4, R5 ;  /* 0x0000000500047202 */ /* 0x000fce0000000f00 */
.L_x_59:
[----:B------:R-:W-:Y:S05]  /*2740*/  BSYNC.RECONVERGENT B0 ;  /* 0x0000000000007941 */ /* 0x000fea0003800200 */
.L_x_58:
[----:B------:R-:W0:Y:S01]  /*2750*/  LDCU UR4, c[0x0][0x3a4] ;  /* 0x00007480ff0477ac */ /* 0x000e220008000800 */
[----:B------:R-:W-:Y:S01]  /*2760*/  BSSY.RECONVERGENT B0, `(.L_x_60) ;  /* 0x000000d000007945 */ /* 0x000fe20003800200 */
[----:B0-----:R-:W-:-:S04]  /*2770*/  I2FP.F32.S32 R3, UR4 ;  /* 0x0000000400037c45 */ /* 0x001fc80008201400 */
        /* <DEDUP_REMOVED lines=11> */
.L_x_61:
[----:B------:R-:W-:Y:S05]  /*2830*/  BSYNC.RECONVERGENT B0 ;  /* 0x0000000000007941 */ /* 0x000fea0003800200 */
.L_x_60:
[----:B------:R-:W0:Y:S01]  /*2840*/  LDC.64 R2, c[0x0][0x388] ;  /* 0x0000e200ff027b82 */ /* 0x000e220000000a00 */
[----:B------:R-:W1:Y:S02]  /*2850*/  LDCU.64 UR4, c[0x0][0x3b0] ;  /* 0x00007600ff0477ac */ /* 0x000e640008000a00 */
[----:B-1----:R-:W-:-:S04]  /*2860*/  FMUL R4, R4, UR5 ;  /* 0x0000000504047c20 */ /* 0x002fc80008400000 */
[----:B------:R-:W-:Y:S01]  /*2870*/  FFMA R5, R5, UR4, -R4 ;  /* 0x0000000405057c23 */ /* 0x000fe20008000804 */
[----:B0-----:R-:W-:-:S05]  /*2880*/  IMAD.WIDE R2, R0, 0x4, R2 ;  /* 0x0000000400027825 */ /* 0x001fca00078e0202 */
[----:B------:R-:W-:Y:S01]  /*2890*/  STG.E desc[UR10][R2.64], R5 ;  /* 0x0000000502007986 */ /* 0x000fe2000c10190a */
[----:B------:R-:W-:Y:S05]  /*28a0*/  EXIT ;  /* 0x000000000000794d */ /* 0x000fea0003800000 */
        .weak           $__internal_1_$__cuda_sm3x_div_rn_noftz_f32_slowpath
        .type           $__internal_1_$__cuda_sm3x_div_rn_noftz_f32_slowpath,@function
        .size           $__internal_1_$__cuda_sm3x_div_rn_noftz_f32_slowpath,(.L_x_101 - $__internal_1_$__cuda_sm3x_div_rn_noftz_f32_slowpath)
$__internal_1_$__cuda_sm3x_div_rn_noftz_f32_slowpath:
[----:B------:R-:W-:Y:S01]  /*28b0*/  SHF.R.U32.HI R8, RZ, 0x17, R3 ;  /* 0x00000017ff087819 */ /* 0x000fe20000011603 */
[----:B------:R-:W-:Y:S01]  /*28c0*/  BSSY.RECONVERGENT B1, `(.L_x_62) ;  /* 0x0000062000017945 */ /* 0x000fe20003800200 */
[----:B------:R-:W-:Y:S02]  /*28d0*/  SHF.R.U32.HI R5, RZ, 0x17, R2 ;  /* 0x00000017ff057819 */ /* 0x000fe40000011602 */
[----:B------:R-:W-:Y:S02]  /*28e0*/  LOP3.LUT R12, R8, 0xff, RZ, 0xc0, !PT ;  /* 0x000000ff080c7812 */ /* 0x000fe400078ec0ff */
[----:B------:R-:W-:-:S03]  /*28f0*/  LOP3.LUT R10, R5, 0xff, RZ, 0xc0, !PT ;  /* 0x000000ff050a7812 */ /* 0x000fc600078ec0ff */
[----:B------:R-:W-:Y:S01]  /*2900*/  VIADD R9, R12, 0xffffffff ;  /* 0xffffffff0c097836 */ /* 0x000fe20000000000 */
[----:B------:R-:W-:-:S04]  /*2910*/  IADD3 R8, PT, PT, R10, -0x1, RZ ;  /* 0xffffffff0a087810 */ /* 0x000fc80007ffe0ff */
[----:B------:R-:W-:-:S04]  /*2920*/  ISETP.GT.U32.AND P0, PT, R9, 0xfd, PT ;  /* 0x000000fd0900780c */ /* 0x000fc80003f04070 */
[----:B------:R-:W-:-:S13]  /*2930*/  ISETP.GT.U32.OR P0, PT, R8, 0xfd, P0 ;  /* 0x000000fd0800780c */ /* 0x000fda0000704470 */
[----:B------:R-:W-:Y:S01]  /*2940*/  @!P0 IMAD.MOV.U32 R5, RZ, RZ, RZ ;  /* 0x000000ffff058224 */ /* 0x000fe200078e00ff */
[----:B------:R-:W-:Y:S06]  /*2950*/  @!P0 BRA `(.L_x_63) ;  /* 0x00000000005c8947 */ /* 0x000fec0003800000 */
[----:B------:R-:W-:Y:S02]  /*2960*/  FSETP.GTU.FTZ.AND P0, PT, |R2|, +INF , PT ;  /* 0x7f8000000200780b */ /* 0x000fe40003f1c200 */
[----:B------:R-:W-:-:S04]  /*2970*/  FSETP.GTU.FTZ.AND P1, PT, |R3|, +INF , PT ;  /* 0x7f8000000300780b */ /* 0x000fc80003f3c200 */
[----:B------:R-:W-:-:S13]  /*2980*/  PLOP3.LUT P0, PT, P0, P1, PT, 0xf8, 0x8f ;  /* 0x00000000008f781c */ /* 0x000fda0000703f70 */
[----:B------:R-:W-:Y:S05]  /*2990*/  @P0 BRA `(.L_x_64) ;  /* 0x00000004004c0947 */ /* 0x000fea0003800000 */
[----:B------:R-:W-:-:S13]  /*29a0*/  LOP3.LUT P0, RZ, R3, 0x7fffffff, R2, 0xc8, !PT ;  /* 0x7fffffff03ff7812 */ /* 0x000fda000780c802 */
[----:B------:R-:W-:Y:S05]  /*29b0*/  @!P0 BRA `(.L_x_65) ;  /* 0x00000004003c8947 */ /* 0x000fea0003800000 */
[C---:B------:R-:W-:Y:S02]  /*29c0*/  FSETP.NEU.FTZ.AND P0, PT, |R2|.reuse, +INF , PT ;  /* 0x7f8000000200780b */ /* 0x040fe40003f1d200 */
[----:B------:R-:W-:Y:S02]  /*29d0*/  FSETP.NEU.FTZ.AND P2, PT, |R3|, +INF , PT ;  /* 0x7f8000000300780b */ /* 0x000fe40003f5d200 */
[----:B------:R-:W-:-:S11]  /*29e0*/  FSETP.NEU.FTZ.AND P1, PT, |R2|, +INF , PT ;  /* 0x7f8000000200780b */ /* 0x000fd60003f3d200 */
[----:B------:R-:W-:Y:S05]  /*29f0*/  @!P2 BRA !P0, `(.L_x_65) ;  /* 0x00000004002ca947 */ /* 0x000fea0004000000 */
[----:B------:R-:W-:-:S04]  /*2a00*/  LOP3.LUT P0, RZ, R2, 0x7fffffff, RZ, 0xc0, !PT ;  /* 0x7fffffff02ff7812 */ /* 0x000fc8000780c0ff */
[----:B------:R-:W-:-:S13]  /*2a10*/  PLOP3.LUT P0, PT, P2, P0, PT, 0x2f, 0xf2 ;  /* 0x0000000000f2781c */ /* 0x000fda0001700577 */
[----:B------:R-:W-:Y:S05]  /*2a20*/  @P0 BRA `(.L_x_66) ;  /* 0x0000000400180947 */ /* 0x000fea0003800000 */
[----:B------:R-:W-:-:S04]  /*2a30*/  LOP3.LUT P0, RZ, R3, 0x7fffffff, RZ, 0xc0, !PT ;  /* 0x7fffffff03ff7812 */ /* 0x000fc8000780c0ff */
[----:B------:R-:W-:-:S13]  /*2a40*/  PLOP3.LUT P0, PT, P1, P0, PT, 0x2f, 0xf2 ;  /* 0x0000000000f2781c */ /* 0x000fda0000f00577 */
[----:B------:R-:W-:Y:S05]  /*2a50*/  @P0 BRA `(.L_x_67) ;  /* 0x0000000400000947 */ /* 0x000fea0003800000 */
[----:B------:R-:W-:Y:S02]  /*2a60*/  ISETP.GE.AND P0, PT, R8, RZ, PT ;  /* 0x000000ff0800720c */ /* 0x000fe40003f06270 */
[----:B------:R-:W-:-:S11]  /*2a70*/  ISETP.GE.AND P1, PT, R9, RZ, PT ;  /* 0x000000ff0900720c */ /* 0x000fd60003f26270 */
[----:B------:R-:W-:Y:S01]  /*2a80*/  @P0 IMAD.MOV.U32 R5, RZ, RZ, RZ ;  /* 0x000000ffff050224 */ /* 0x000fe200078e00ff */
[----:B------:R-:W-:Y:S01]  /*2a90*/  @!P0 MOV R5, 0xffffffc0 ;  /* 0xffffffc000058802 */ /* 0x000fe20000000f00 */
[----:B------:R-:W-:Y:S01]  /*2aa0*/  @!P0 FFMA R2, R2, 1.84467440737095516160e+19, RZ ;  /* 0x5f80000002028823 */ /* 0x000fe200000000ff */
[----:B------:R-:W-:-:S03]  /*2ab0*/  @!P1 FFMA R3, R3, 1.84467440737095516160e+19, RZ ;  /* 0x5f80000003039823 */ /* 0x000fc600000000ff */
[----:B------:R-:W-:-:S07]  /*2ac0*/  @!P1 VIADD R5, R5, 0x40 ;  /* 0x0000004005059836 */ /* 0x000fce0000000000 */
.L_x_63:
[----:B------:R-:W-:Y:S01]  /*2ad0*/  LEA R8, R12, 0xc0800000, 0x17 ;  /* 0xc08000000c087811 */ /* 0x000fe200078eb8ff */
[----:B------:R-:W-:Y:S04]  /*2ae0*/  BSSY.RECONVERGENT B2, `(.L_x_68) ;  /* 0x0000036000027945 */ /* 0x000fe80003800200 */
[----:B------:R-:W-:Y:S01]  /*2af0*/  IMAD.IADD R8, R3, 0x1, -R8 ;  /* 0x0000000103087824 */ /* 0x000fe200078e0a08 */
[----:B------:R-:W-:-:S03]  /*2b00*/  IADD3 R3, PT, PT, R10, -0x7f, RZ ;  /* 0xffffff810a037810 */ /* 0x000fc60007ffe0ff */
[----:B------:R0:W1:Y:S01]  /*2b10*/  MUFU.RCP R9, R8 ;  /* 0x0000000800097308 */ /* 0x0000620000001000 */
[----:B------:R-:W-:Y:S01]  /*2b20*/  FADD.FTZ R11, -R8, -RZ ;  /* 0x800000ff080b7221 */ /* 0x000fe20000010100 */
[C---:B------:R-:W-:Y:S01]  /*2b30*/  IMAD R2, R3.reuse, -0x800000, R2 ;  /* 0xff80000003027824 */ /* 0x040fe200078e0202 */
[----:B0-----:R-:W-:-:S05]  /*2b40*/  IADD3 R8, PT, PT, R3, 0x7f, -R12 ;  /* 0x0000007f03087810 */ /* 0x001fca0007ffe80c */
[----:B------:R-:W-:Y:S02]  /*2b50*/  IMAD.IADD R8, R8, 0x1, R5 ;  /* 0x0000000108087824 */ /* 0x000fe400078e0205 */
[----:B-1----:R-:W-:-:S04]  /*2b60*/  FFMA R10, R9, R11, 1 ;  /* 0x3f800000090a7423 */ /* 0x002fc8000000000b */
[----:B------:R-:W-:-:S04]  /*2b70*/  FFMA R14, R9, R10, R9 ;  /* 0x0000000a090e7223 */ /* 0x000fc80000000009 */
[----:B------:R-:W-:-:S04]  /*2b80*/  FFMA R9, R2, R14, RZ ;  /* 0x0000000e02097223 */ /* 0x000fc800000000ff */
[----:B------:R-:W-:-:S04]  /*2b90*/  FFMA R10, R11, R9, R2 ;  /* 0x000000090b0a7223 */ /* 0x000fc80000000002 */
[----:B------:R-:W-:-:S04]  /*2ba0*/  FFMA R9, R14, R10, R9 ;  /* 0x0000000a0e097223 */ /* 0x000fc80000000009 */
[----:B------:R-:W-:-:S04]  /*2bb0*/  FFMA R10, R11, R9, R2 ;  /* 0x000000090b0a7223 */ /* 0x000fc80000000002 */
[----:B------:R-:W-:-:S05]  /*2bc0*/  FFMA R2, R14, R10, R9 ;  /* 0x0000000a0e027223 */ /* 0x000fca0000000009 */
[----:B------:R-:W-:-:S04]  /*2bd0*/  SHF.R.U32.HI R3, RZ, 0x17, R2 ;  /* 0x00000017ff037819 */ /* 0x000fc80000011602 */
[----:B------:R-:W-:-:S05]  /*2be0*/  LOP3.LUT R3, R3, 0xff, RZ, 0xc0, !PT ;  /* 0x000000ff03037812 */ /* 0x000fca00078ec0ff */
[----:B------:R-:W-:-:S05]  /*2bf0*/  IMAD.IADD R11, R3, 0x1, R8 ;  /* 0x00000001030b7824 */ /* 0x000fca00078e0208 */
[----:B------:R-:W-:-:S04]  /*2c00*/  IADD3 R3, PT, PT, R11, -0x1, RZ ;  /* 0xffffffff0b037810 */ /* 0x000fc80007ffe0ff */
[----:B------:R-:W-:-:S13]  /*2c10*/  ISETP.GE.U32.AND P0, PT, R3, 0xfe, PT ;  /* 0x000000fe0300780c */ /* 0x000fda0003f06070 */
[----:B------:R-:W-:Y:S05]  /*2c20*/  @!P0 BRA `(.L_x_69) ;  /* 0x0000000000808947 */ /* 0x000fea0003800000 */
[----:B------:R-:W-:-:S13]  /*2c30*/  ISETP.GT.AND P0, PT, R11, 0xfe, PT ;  /* 0x000000fe0b00780c */ /* 0x000fda0003f04270 */
[----:B------:R-:W-:Y:S05]  /*2c40*/  @P0 BRA `(.L_x_70) ;  /* 0x00000000006c0947 */ /* 0x000fea0003800000 */
[----:B------:R-:W-:-:S13]  /*2c50*/  ISETP.GE.AND P0, PT, R11, 0x1, PT ;  /* 0x000000010b00780c */ /* 0x000fda0003f06270 */
[----:B------:R-:W-:Y:S05]  /*2c60*/  @P0 BRA `(.L_x_71) ;  /* 0x0000000000740947 */ /* 0x000fea0003800000 */
[----:B------:R-:W-:Y:S02]  /*2c70*/  ISETP.GE.AND P0, PT, R11, -0x18, PT ;  /* 0xffffffe80b00780c */ /* 0x000fe40003f06270 */
[----:B------:R-:W-:-:S11]  /*2c80*/  LOP3.LUT R2, R2, 0x80000000, RZ, 0xc0, !PT ;  /* 0x8000000002027812 */ /* 0x000fd600078ec0ff */
[----:B------:R-:W-:Y:S05]  /*2c90*/  @!P0 BRA `(.L_x_71) ;  /* 0x0000000000688947 */ /* 0x000fea0003800000 */
[CCC-:B------:R-:W-:Y:S01]  /*2ca0*/  FFMA.RZ R3, R14.reuse, R10.reuse, R9.reuse ;  /* 0x0000000a0e037223 */ /* 0x1c0fe2000000c009 */
[CCC-:B------:R-:W-:Y:S01]  /*2cb0*/  FFMA.RM R8, R14.reuse, R10.reuse, R9.reuse ;  /* 0x0000000a0e087223 */ /* 0x1c0fe20000004009 */
[C---:B------:R-:W-:Y:S02]  /*2cc0*/  ISETP.NE.AND P2, PT, R11.reuse, RZ, PT ;  /* 0x000000ff0b00720c */ /* 0x040fe40003f45270 */
[----:B------:R-:W-:Y:S02]  /*2cd0*/  ISETP.NE.AND P1, PT, R11, RZ, PT ;  /* 0x000000ff0b00720c */ /* 0x000fe40003f25270 */
[----:B------:R-:W-:Y:S01]  /*2ce0*/  LOP3.LUT R5, R3, 0x7fffff, RZ, 0xc0, !PT ;  /* 0x007fffff03057812 */ /* 0x000fe200078ec0ff */
[----:B------:R-:W-:Y:S01]  /*2cf0*/  FFMA.RP R3, R14, R10, R9 ;  /* 0x0000000a0e037223 */ /* 0x000fe20000008009 */
[----:B------:R-:W-:Y:S02]  /*2d00*/  VIADD R10, R11, 0x20 ;  /* 0x000000200b0a7836 */ /* 0x000fe40000000000 */
[----:B------:R-:W-:Y:S01]  /*2d10*/  LOP3.LUT R5, R5, 0x800000, RZ, 0xfc, !PT ;  /* 0x0080000005057812 */ /* 0x000fe200078efcff */
[----:B------:R-:W-:Y:S01]  /*2d20*/  IMAD.MOV R9, RZ, RZ, -R11 ;  /* 0x000000ffff097224 */ /* 0x000fe200078e0a0b */
[----:B------:R-:W-:-:S02]  /*2d30*/  FSETP.NEU.FTZ.AND P0, PT, R3, R8, PT ;  /* 0x000000080300720b */ /* 0x000fc40003f1d000 */
[----:B------:R-:W-:Y:S02]  /*2d40*/  SHF.L.U32 R10, R5, R10, RZ ;  /* 0x0000000a050a7219 */ /* 0x000fe400000006ff */
[----:B------:R-:W-:Y:S02]  /*2d50*/  SEL R8, R9, RZ, P2 ;  /* 0x000000ff09087207 */ /* 0x000fe40001000000 */
[----:B------:R-:W-:Y:S02]  /*2d60*/  ISETP.NE.AND P1, PT, R10, RZ, P1 ;  /* 0x000000ff0a00720c */ /* 0x000fe40000f25270 */
[----:B------:R-:W-:Y:S02]  /*2d70*/  SHF.R.U32.HI R8, RZ, R8, R5 ;  /* 0x00000008ff087219 */ /* 0x000fe40000011605 */
[----:B------:R-:W-:Y:S02]  /*2d80*/  PLOP3.LUT P0, PT, P0, P1, PT, 0xf8, 0x8f ;  /* 0x00000000008f781c */ /* 0x000fe40000703f70 */
[----:B------:R-:W-:-:S02]  /*2d90*/  SHF.R.U32.HI R10, RZ, 0x1, R8 ;  /* 0x00000001ff0a7819 */ /* 0x000fc40000011608 */
[----:B------:R-:W-:-:S04]  /*2da0*/  SEL R3, RZ, 0x1, !P0 ;  /* 0x00000001ff037807 */ /* 0x000fc80004000000 */
[----:B------:R-:W-:-:S04]  /*2db0*/  LOP3.LUT R3, R3, 0x1, R10, 0xf8, !PT ;  /* 0x0000000103037812 */ /* 0x000fc800078ef80a */
[----:B------:R-:W-:-:S04]  /*2dc0*/  LOP3.LUT R3, R3, R8, RZ, 0xc0, !PT ;  /* 0x0000000803037212 */ /* 0x000fc800078ec0ff */
[----:B------:R-:W-:-:S04]  /*2dd0*/  IADD3 R3, PT, PT, R10, R3, RZ ;  /* 0x000000030a037210 */ /* 0x000fc80007ffe0ff */
[----:B------:R-:W-:Y:S01]  /*2de0*/  LOP3.LUT R2, R3, R2, RZ, 0xfc, !PT ;  /* 0x0000000203027212 */ /* 0x000fe200078efcff */
[----:B------:R-:W-:Y:S06]  /*2df0*/  BRA `(.L_x_71) ;  /* 0x0000000000107947 */ /* 0x000fec0003800000 */
.L_x_70:
[----:B------:R-:W-:-:S04]  /*2e00*/  LOP3.LUT R2, R2, 0x80000000, RZ, 0xc0, !PT ;  /* 0x8000000002027812 */ /* 0x000fc800078ec0ff */
[----:B------:R-:W-:Y:S01]  /*2e10*/  LOP3.LUT R2, R2, 0x7f800000, RZ, 0xfc, !PT ;  /* 0x7f80000002027812 */ /* 0x000fe200078efcff */
[----:B------:R-:W-:Y:S06]  /*2e20*/  BRA `(.L_x_71) ;  /* 0x0000000000047947 */ /* 0x000fec0003800000 */
.L_x_69:
[----:B------:R-:W-:-:S07]  /*2e30*/  IMAD R2, R8, 0x800000, R2 ;  /* 0x0080000008027824 */ /* 0x000fce00078e0202 */
.L_x_71:
[----:B------:R-:W-:Y:S05]  /*2e40*/  BSYNC.RECONVERGENT B2 ;  /* 0x0000000000027941 */ /* 0x000fea0003800200 */
.L_x_68:
[----:B------:R-:W-:Y:S05]  /*2e50*/  BRA `(.L_x_72) ;  /* 0x0000000000207947 */ /* 0x000fea0003800000 */
.L_x_67:
[----:B------:R-:W-:-:S04]  /*2e60*/  LOP3.LUT R2, R3, 0x80000000, R2, 0x48, !PT ;  /* 0x8000000003027812 */ /* 0x000fc800078e4802 */
[----:B------:R-:W-:Y:S01]  /*2e70*/  LOP3.LUT R2, R2, 0x7f800000, RZ, 0xfc, !PT ;  /* 0x7f80000002027812 */ /* 0x000fe200078efcff */
[----:B------:R-:W-:Y:S06]  /*2e80*/  BRA `(.L_x_72) ;  /* 0x0000000000147947 */ /* 0x000fec0003800000 */
.L_x_66:
[----:B------:R-:W-:Y:S01]  /*2e90*/  LOP3.LUT R2, R3, 0x80000000, R2, 0x48, !PT ;  /* 0x8000000003027812 */ /* 0x000fe200078e4802 */
[----:B------:R-:W-:Y:S06]  /*2ea0*/  BRA `(.L_x_72) ;  /* 0x00000000000c7947 */ /* 0x000fec0003800000 */
.L_x_65:
[----:B------:R-:W0:Y:S01]  /*2eb0*/  MUFU.RSQ R2, -QNAN ;  /* 0xffc0000000027908 */ /* 0x000e220000001400 */
[----:B------:R-:W-:Y:S05]  /*2ec0*/  BRA `(.L_x_72) ;  /* 0x0000000000047947 */ /* 0x000fea0003800000 */
.L_x_64:
[----:B------:R-:W-:-:S07]  /*2ed0*/  FADD.FTZ R2, R2, R3 ;  /* 0x0000000302027221 */ /* 0x000fce0000010000 */
.L_x_72:
[----:B------:R-:W-:Y:S05]  /*2ee0*/  BSYNC.RECONVERGENT B1 ;  /* 0x0000000000017941 */ /* 0x000fea0003800200 */
.L_x_62:
[----:B0-----:R-:W-:Y:S01]  /*2ef0*/  IMAD.MOV.U32 R5, RZ, RZ, R2 ;  /* 0x000000ffff057224 */ /* 0x001fe200078e0002 */
[----:B------:R-:W-:Y:S01]  /*2f00*/  MOV R2, R6 ;  /* 0x0000000600027202 */ /* 0x000fe20000000f00 */
[----:B------:R-:W-:-:S04]  /*2f10*/  IMAD.MOV.U32 R3, RZ, RZ, 0x0 ;  /* 0x00000000ff037424 */ /* 0x000fc800078e00ff */
[----:B------:R-:W-:Y:S05]  /*2f20*/  RET.REL.NODEC R2 `(_Z21evaluateFitnessKernelPfS_S_Piiiiiff) ;  /* 0xffffffd002347950 */ /* 0x000fea0003c3ffff */
.L_x_73:
        /* <DEDUP_REMOVED lines=13> */
.L_x_101:


//--------------------- .text._Z28initializeRandomStatesKernelP17curandStateXORWOWm --------------------------
	.section	.text._Z28initializeRandomStatesKernelP17curandStateXORWOWm,"ax",@progbits
	.align	128
        .global         _Z28initializeRandomStatesKernelP17curandStateXORWOWm
        .type           _Z28initializeRandomStatesKernelP17curandStateXORWOWm,@function
        .size           _Z28initializeRandomStatesKernelP17curandStateXORWOWm,(.L_x_105 - _Z28initializeRandomStatesKernelP17curandStateXORWOWm)
        .other          _Z28initializeRandomStatesKernelP17curandStateXORWOWm,@"STO_CUDA_ENTRY STV_DEFAULT"
_Z28initializeRandomStatesKernelP17curandStateXORWOWm:
.text._Z28initializeRandomStatesKernelP17curandStateXORWOWm:
[----:B------:R-:W-:Y:S01]  /*0000*/  LDC R1, c[0x0][0x37c] ;  /* 0x0000df00ff017b82 */ /* 0x000fe20000000800 */
[----:B------:R-:W0:Y:S07]  /*0010*/  S2R R4, SR_TID.X ;  /* 0x0000000000047919 */ /* 0x000e2e0000002100 */
[----:B------:R-:W1:Y:S01]  /*0020*/  LDC.64 R2, c[0x0][0x388] ;  /* 0x0000e200ff027b82 */ /* 0x000e620000000a00 */
[----:B------:R-:W2:Y:S01]  /*0030*/  LDCU.64 UR4, c[0x0][0x358] ;  /* 0x00006b00ff0477ac */ /* 0x000ea20008000a00 */
[----:B------:R-:W-:Y:S06]  /*0040*/  BSSY.RECONVERGENT B0, `(.L_x_74) ;  /* 0x00000e5000007945 */ /* 0x000fec0003800200 */
[----:B------:R-:W0:Y:S08]  /*0050*/  S2UR UR6, SR_CTAID.X ;  /* 0x00000000000679c3 */ /* 0x000e300000002500 */
[----:B------:R-:W0:Y:S08]  /*0060*/  LDC R13, c[0x0][0x360] ;  /* 0x0000d800ff0d7b82 */ /* 0x000e300000000800 */
[----:B------:R-:W3:Y:S01]  /*0070*/  LDC.64 R6, c[0x0][0x380] ;  /* 0x0000e000ff067b82 */ /* 0x000ee20000000a00 */
[----:B-1----:R-:W-:-:S02]  /*0080*/  LOP3.LUT R0, R2, 0xaad26b49, RZ, 0x3c, !PT ;  /* 0xaad26b4902007812 */ /* 0x002fc400078e3cff */
[----:B------:R-:W-:-:S03]  /*0090*/  LOP3.LUT R2, R3, 0xf7dcefdd, RZ, 0x3c, !PT ;  /* 0xf7dcefdd03027812 */ /* 0x000fc600078e3cff */
[----:B------:R-:W-:Y:S02]  /*00a0*/  IMAD R0, R0, 0x4182bed5, RZ ;  /* 0x4182bed500007824 */ /* 0x000fe400078e02ff */
[----:B------:R-:W-:Y:S02]  /*00b0*/  IMAD R3, R2, -0x658354e5, RZ ;  /* 0x9a7cab1b02037824 */ /* 0x000fe400078e02ff */
[C---:B------:R-:W-:Y:S01]  /*00c0*/  VIADD R5, R0.reuse, 0x75bcd15 ;  /* 0x075bcd1500057836 */ /* 0x040fe20000000000 */
[C---:B------:R-:W-:Y:S01]  /*00d0*/  LOP3.LUT R8, R0.reuse, 0x159a55e5, RZ, 0x3c, !PT ;  /* 0x159a55e500087812 */ /* 0x040fe200078e3cff */
[C---:B------:R-:W-:Y:S01]  /*00e0*/  VIADD R11, R0.reuse, 0x583f19 ;  /* 0x00583f19000b7836 */ /* 0x040fe20000000000 */
[C---:B------:R-:W-:Y:S01]  /*00f0*/  LOP3.LUT R10, R3.reuse, 0x5491333, RZ, 0x3c, !PT ;  /* 0x05491333030a7812 */ /* 0x040fe200078e3cff */
[----:B------:R-:W-:Y:S02]  /*0100*/  VIADD R9, R3, 0x1f123bb5 ;  /* 0x1f123bb503097836 */ /* 0x000fe40000000000 */
[----:B0-----:R-:W-:Y:S01]  /*0110*/  IMAD R13, R13, UR6, R4 ;  /* 0x000000060d0d7c24 */ /* 0x001fe2000f8e0204 */
[----:B------:R-:W-:-:S04]  /*0120*/  IADD3 R4, PT, PT, R0, 0x64f0c9, R3 ;  /* 0x0064f0c900047810 */ /* 0x000fc80007ffe003 */
[C---:B------:R-:W-:Y:S01]  /*0130*/  ISETP.NE.AND P0, PT, R13.reuse, RZ, PT ;  /* 0x000000ff0d00720c */ /* 0x040fe20003f05270 */
[----:B---3--:R-:W-:-:S05]  /*0140*/  IMAD.WIDE R6, R13, 0x30, R6 ;  /* 0x000000300d067825 */ /* 0x008fca00078e0206 */
[----:B--2---:R0:W-:Y:S04]  /*0150*/  STG.E.64 desc[UR4][R6.64], R4 ;  /* 0x0000000406007986 */ /* 0x0041e8000c101b04 */
[----:B------:R0:W-:Y:S04]  /*0160*/  STG.E.64 desc[UR4][R6.64+0x8], R8 ;  /* 0x0000080806007986 */ /* 0x0001e8000c101b04 */
[----:B------:R0:W-:Y:S01]  /*0170*/  STG.E.64 desc[UR4][R6.64+0x10], R10 ;  /* 0x0000100a06007986 */ /* 0x0001e2000c101b04 */
[----:B------:R-:W-:Y:S05]  /*0180*/  @!P0 BRA `(.L_x_75) ;  /* 0x0000000c00408947 */ /* 0x000fea0003800000 */
[----:B------:R-:W-:Y:S01]  /*0190*/  SHF.R.S32.HI R0, RZ, 0x1f, R13 ;  /* 0x0000001fff007819 */ /* 0x000fe2000001140d */
[----:B------:R-:W-:-:S07]  /*01a0*/  IMAD.MOV.U32 R12, RZ, RZ, RZ ;  /* 0x000000ffff0c7224 */ /* 0x000fce00078e00ff */
.L_x_81:
[----:B-1----:R-:W-:Y:S01]  /*01b0*/  LOP3.LUT R2, R13, 0x3, RZ, 0xc0, !PT ;  /* 0x000000030d027812 */ /* 0x002fe200078ec0ff */
[----:B------:R-:W-:Y:S03]  /*01c0*/  BSSY.RECONVERGENT B1, `(.L_x_76) ;  /* 0x00000c6000017945 */ /* 0x000fe60003800200 */
[----:B------:R-:W-:-:S04]  /*01d0*/  ISETP.NE.U32.AND P0, PT, R2, RZ, PT ;  /* 0x000000ff0200720c */ /* 0x000fc80003f05070 */
[----:B------:R-:W-:-:S13]  /*01e0*/  ISETP.NE.AND.EX P0, PT, RZ, RZ, PT, P0 ;  /* 0x000000ffff00720c */ /* 0x000fda0003f05300 */
[----:B------:R-:W-:Y:S05]  /*01f0*/  @!P0 BRA `(.L_x_77) ;  /* 0x0000000c00088947 */ /* 0x000fea0003800000 */
[----:B0-----:R-:W0:Y:S01]  /*0200*/  LDC.64 R8, c[0x4][RZ] ;  /* 0x01000000ff087b82 */ /* 0x001e220000000a00 */
[----:B------:R-:W-:Y:S02]  /*0210*/  IMAD.MOV.U32 R14, RZ, RZ, RZ ;  /* 0x000000ffff0e7224 */ /* 0x000fe400078e00ff */
[----:B0-----:R-:W-:-:S07]  /*0220*/  IMAD.WIDE.U32 R8, R12, 0xc80, R8 ;  /* 0x00000c800c087825 */ /* 0x001fce00078e0008 */
.L_x_80:
[----:B-1----:R-:W-:Y:S01]  /*0230*/  IMAD.MOV.U32 R15, RZ, RZ, RZ ;  /* 0x000000ffff0f7224 */ /* 0x002fe200078e00ff */
[----:B------:R-:W-:Y:S01]  /*0240*/  CS2R R2, SRZ ;  /* 0x0000000000027805 */ /* 0x000fe2000001ff00 */
[----:B------:R-:W-:Y:S01]  /*0250*/  IMAD.MOV.U32 R17, RZ, RZ, RZ ;  /* 0x000000ffff117224 */ /* 0x000fe200078e00ff */
[----:B------:R-:W-:-:S07]  /*0260*/  CS2R R4, SRZ ;  /* 0x0000000000047805 */ /* 0x000fce000001ff00 */
.L_x_79:
[----:B------:R-:W-:-:S05]  /*0270*/  IMAD.WIDE.U32 R10, R17, 0x4, R6 ;  /* 0x00000004110a7825 */ /* 0x000fca00078e0006 */
[----:B------:R0:W5:Y:S01]  /*0280*/  LDG.E R16, desc[UR4][R10.64+0x4] ;  /* 0x000004040a107981 */ /* 0x000162000c1e1900 */
[----:B------:R-:W-:-:S07]  /*0290*/  IMAD.MOV.U32 R19, RZ, RZ, RZ ;  /* 0x000000ffff137224 */ /* 0x000fce00078e00ff */
.L_x_78:
[----:B-----5:R-:W-:Y:S01]  /*02a0*/  SHF.R.U32.HI R24, RZ, R19, R16 ;  /* 0x00000013ff187219 */ /* 0x020fe20000011610 */
[----:B0-----:R-:W-:-:S03]  /*02b0*/  IMAD.SHL.U32 R10, R17, 0x20, RZ ;  /* 0x00000020110a7824 */ /* 0x001fc600078e00ff */
[----:B------:R-:W-:Y:S01]  /*02c0*/  LOP3.LUT R11, R24, 0x1, RZ, 0xc0, !PT ;  /* 0x00000001180b7812 */ /* 0x000fe200078ec0ff */
[----:B------:R-:W-:-:S03]  /*02d0*/  IMAD.IADD R10, R10, 0x1, R19 ;  /* 0x000000010a0a7824 */ /* 0x000fc600078e0213 */
[----:B------:R-:W-:Y:S01]  /*02e0*/  ISETP.NE.U32.AND P0, PT, R11, 0x1, PT ;  /* 0x000000010b00780c */ /* 0x000fe20003f05070 */
[----:B------:R-:W-:-:S03]  /*02f0*/  IMAD R11, R10, 0x5, RZ ;  /* 0x000000050a0b7824 */ /* 0x000fc600078e02ff */
[----:B------:R-:W-:Y:S01]  /*0300*/  R2P PR, R24, 0x7e ;  /* 0x0000007e18007804 */ /* 0x000fe20000000000 */
[----:B------:R-:W-:-:S08]  /*0310*/  IMAD.WIDE.U32 R10, R11, 0x4, R8 ;  /* 0x000000040b0a7825 */ /* 0x000fd000078e0008 */
[----:B------:R-:W2:Y:S04]  /*0320*/  @!P0 LDG.E R18, desc[UR4][R10.64] ;  /* 0x000000040a128981 */ /* 0x000ea8000c1e1900 */
[----:B------:R-:W3:Y:S04]  /*0330*/  @!P0 LDG.E R20, desc[UR4][R10.64+0x10] ;  /* 0x000010040a148981 */ /* 0x000ee8000c1e1900 */
[----:B------:R-:W4:Y:S04]  /*0340*/  @P1 LDG.E R22, desc[UR4][R10.64+0x14] ;  /* 0x000014040a161981 */ /* 0x000f28000c1e1900 */
[----:B------:R-:W4:Y:S04]  /*0350*/  @P2 LDG.E R26, desc[UR4][R10.64+0x28] ;  /* 0x000028040a1a2981 */ /* 0x000f28000c1e1900 */
[----:B------:R-:W4:Y:S04]  /*0360*/  @!P0 LDG.E R21, desc[UR4][R10.64+0x4] ;  /* 0x000004040a158981 */ /* 0x000f28000c1e1900 */
[----:B------:R-:W4:Y:S04]  /*0370*/  @!P0 LDG.E R23, desc[UR4][R10.64+0xc] ;  /* 0x00000c040a178981 */ /* 0x000f28000c1e1900 */
[----:B------:R-:W4:Y:S04]  /*0380*/  @P1 LDG.E R25, desc[UR4][R10.64+0x18] ;  /* 0x000018040a191981 */ /* 0x000f28000c1e1900 */
[----:B------:R-:W4:Y:S04]  /*0390*/  @P3 LDG.E R28, desc[UR4][R10.64+0x3c] ;  /* 0x00003c040a1c3981 */ /* 0x000f28000c1e1900 */
[----:B------:R-:W4:Y:S01]  /*03a0*/  @P6 LDG.E R27, desc[UR4][R10.64+0x7c] ;  /* 0x00007c040a1b6981 */ /* 0x000f22000c1e1900 */
[----:B--2---:R-:W-:-:S03]  /*03b0*/  @!P0 LOP3.LUT R15, R15, R18, RZ, 0x3c, !PT ;  /* 0x000000120f0f8212 */ /* 0x004fc600078e3cff */
[----:B------:R-:W2:Y:S01]  /*03c0*/  @!P0 LDG.E R18, desc[UR4][R10.64+0x8] ;  /* 0x000008040a128981 */ /* 0x000ea2000c1e1900 */
[----:B---3--:R-:W-:-:S03]  /*03d0*/  @!P0 LOP3.LUT R3, R3, R20, RZ, 0x3c, !PT ;  /* 0x0000001403038212 */ /* 0x008fc600078e3cff */
[----:B------:R-:W3:Y:S01]  /*03e0*/  @P1 LDG.E R20, desc[UR4][R10.64+0x24] ;  /* 0x000024040a141981 */ /* 0x000ee2000c1e1900 */
[----:B----4-:R-:W-:-:S03]  /*03f0*/  @P1 LOP3.LUT R15, R15, R22, RZ, 0x3c, !PT ;  /* 0x000000160f0f1212 */ /* 0x010fc600078e3cff */
[----:B------:R-:W4:Y:S01]  /*0400*/  @P2 LDG.E R22, desc[UR4][R10.64+0x38] ;  /* 0x000038040a162981 */ /* 0x000f22000c1e1900 */
[----:B------:R-:W-:-:S03]  /*0410*/  @P2 LOP3.LUT R15, R15, R26, RZ, 0x3c, !PT ;  /* 0x0000001a0f0f2212 */ /* 0x000fc600078e3cff */
[----:B------:R-:W4:Y:S01]  /*0420*/  @P4 LDG.E R26, desc[UR4][R10.64+0x50] ;  /* 0x000050040a1a4981 */ /* 0x000f22000c1e1900 */
[----:B------:R-:W-:-:S03]  /*0430*/  @!P0 LOP3.LUT R4, R4, R21, RZ, 0x3c, !PT ;  /* 0x0000001504048212 */ /* 0x000fc600078e3cff */
[----:B------:R-:W4:Y:S01]  /*0440*/  @P1 LDG.E R21, desc[UR4][R10.64+0x20] ;  /* 0x000020040a151981 */ /* 0x000f22000c1e1900 */
[----:B------:R-:W-:-:S03]  /*0450*/  @!P0 LOP3.LUT R2, R2, R23, RZ, 0x3c, !PT ;  /* 0x0000001702028212 */ /* 0x000fc600078e3cff */
[----:B------:R-:W4:Y:S01]  /*0460*/  @P2 LDG.E R23, desc[UR4][R10.64+0x2c] ;  /* 0x00002c040a172981 */ /* 0x000f22000c1e1900 */
[----:B------:R-:W-:-:S03]  /*0470*/  @P1 LOP3.LUT R4, R4, R25, RZ, 0x3c, !PT ;  /* 0x0000001904041212 */ /* 0x000fc600078e3cff */
[----:B------:R-:W4:Y:S01]  /*0480*/  @P2 LDG.E R25, desc[UR4][R10.64+0x34] ;  /* 0x000034040a192981 */ /* 0x000f22000c1e1900 */
[----:B--2---:R-:W-:-:S03]  /*0490*/  @!P0 LOP3.LUT R5, R5, R18, RZ, 0x3c, !PT ;  /* 0x0000001205058212 */ /* 0x004fc600078e3cff */
[----:B------:R-:W2:Y:S01]  /*04a0*/  @P1 LDG.E R18, desc[UR4][R10.64+0x1c] ;  /* 0x00001c040a121981 */ /* 0x000ea2000c1e1900 */
[----:B---3--:R-:W-:-:S03]  /*04b0*/  @P1 LOP3.LUT R3, R3, R20, RZ, 0x3c, !PT ;  /* 0x0000001403031212 */ /* 0x008fc600078e3cff */
[----:B------:R-:W3:Y:S01]  /*04c0*/  @P2 LDG.E R20, desc[UR4][R10.64+0x30] ;  /* 0x000030040a142981 */ /* 0x000ee2000c1e1900 */
[----:B----4-:R-:W-:-:S03]  /*04d0*/  @P2 LOP3.LUT R3, R3, R22, RZ, 0x3c, !PT ;  /* 0x0000001603032212 */ /* 0x010fc600078e3cff */
[----:B------:R-:W4:Y:S01]  /*04e0*/  @P3 LDG.E R22, desc[UR4][R10.64+0x4c] ;  /* 0x00004c040a163981 */ /* 0x000f22000c1e1900 */
[----:B------:R-:W-:-:S04]  /*04f0*/  @P3 LOP3.LUT R15, R15, R28, RZ, 0x3c, !PT ;  /* 0x0000001c0f0f3212 */ /* 0x000fc800078e3cff */
[----:B------:R-:W-:Y:S02]  /*0500*/  @P4 LOP3.LUT R15, R15, R26, RZ, 0x3c, !PT ;  /* 0x0000001a0f0f4212 */ /* 0x000fe400078e3cff */
[----:B------:R-:W-:Y:S01]  /*0510*/  @P1 LOP3.LUT R2, R2, R21, RZ, 0x3c, !PT ;  /* 0x0000001502021212 */ /* 0x000fe200078e3cff */
[----:B------:R-:W4:Y:S04]  /*0520*/  @P5 LDG.E R26, desc[UR4][R10.64+0x64] ;  /* 0x000064040a1a5981 */ /* 0x000f28000c1e1900 */
[----:B------:R-:W4:Y:S01]  /*0530*/  @P3 LDG.E R21, desc[UR4][R10.64+0x40] ;  /* 0x000040040a153981 */ /* 0x000f22000c1e1900 */
[----:B------:R-:W-:Y:S02]  /*0540*/  @P2 LOP3.LUT R4, R4, R23, RZ, 0x3c, !PT ;  /* 0x0000001704042212 */ /* 0x000fe400078e3cff */
[----:B------:R-:W-:Y:S01]  /*0550*/  @P2 LOP3.LUT R2, R2, R25, RZ, 0x3c, !PT ;  /* 0x0000001902022212 */ /* 0x000fe200078e3cff */
[----:B------:R-:W4:Y:S04]  /*0560*/  @P3 LDG.E R23, desc[UR4][R10.64+0x48] ;  /* 0x000048040a173981 */ /* 0x000f28000c1e1900 */
[----:B------:R-:W4:Y:S01]  /*0570*/  @P4 LDG.E R25, desc[UR4][R10.64+0x54] ;  /* 0x000054040a194981 */ /* 0x000f22000c1e1900 */
[----:B--2---:R-:W-:-:S03]  /*0580*/  @P1 LOP3.LUT R5, R5, R18, RZ, 0x3c, !PT ;  /* 0x0000001205051212 */ /* 0x004fc600078e3cff */
[----:B------:R-:W2:Y:S01]  /*0590*/  @P3 LDG.E R18, desc[UR4][R10.64+0x44] ;  /* 0x000044040a123981 */ /* 0x000ea2000c1e1900 */
[----:B---3--:R-:W-:-:S03]  /*05a0*/  @P2 LOP3.LUT R5, R5, R20, RZ, 0x3c, !PT ;  /* 0x0000001405052212 */ /* 0x008fc600078e3cff */
[----:B------:R-:W3:Y:S01]  /*05b0*/  @P4 LDG.E R20, desc[UR4][R10.64+0x58] ;  /* 0x000058040a144981 */ /* 0x000ee2000c1e1900 */
[----:B----4-:R-:W-:-:S03]  /*05c0*/  @P3 LOP3.LUT R3, R3, R22, RZ, 0x3c, !PT ;  /* 0x0000001603033212 */ /* 0x010fc600078e3cff */
[----:B------:R-:W4:Y:S01]  /*05d0*/  @P4 LDG.E R22, desc[UR4][R10.64+0x60] ;  /* 0x000060040a164981 */ /* 0x000f22000c1e1900 */
[----:B------:R-:W-:Y:S02]  /*05e0*/  LOP3.LUT P0, RZ, R24, 0x80, RZ, 0xc0, !PT ;  /* 0x0000008018ff7812 */ /* 0x000fe4000780c0ff */
[----:B------:R-:W-:Y:S02]  /*05f0*/  @P5 LOP3.LUT R15, R15, R26, RZ, 0x3c, !PT ;  /* 0x0000001a0f0f5212 */ /* 0x000fe400078e3cff */
[----:B------:R-:W4:Y:S01]  /*0600*/  @P6 LDG.E R26, desc[UR4][R10.64+0x78] ;  /* 0x000078040a1a6981 */ /* 0x000f22000c1e1900 */
[----:B------:R-:W-:-:S03]  /*0610*/  @P3 LOP3.LUT R4, R4, R21, RZ, 0x3c, !PT ;  /* 0x0000001504043212 */ /* 0x000fc600078e3cff */
[----:B------:R-:W4:Y:S01]  /*0620*/  @P4 LDG.E R21, desc[UR4][R10.64+0x5c] ;  /* 0x00005c040a154981 */ /* 0x000f22000c1e1900 */
[----:B------:R-:W-:-:S03]  /*0630*/  @P3 LOP3.LUT R2, R2, R23, RZ, 0x3c, !PT ;  /* 0x0000001702023212 */ /* 0x000fc600078e3cff */
[----:B------:R-:W4:Y:S01]  /*0640*/  @P5 LDG.E R23, desc[UR4][R10.64+0x68] ;  /* 0x000068040a175981 */ /* 0x000f22000c1e1900 */
[----:B------:R-:W-:-:S03]  /*0650*/  @P4 LOP3.LUT R4, R4, R25, RZ, 0x3c, !PT ;  /* 0x0000001904044212 */ /* 0x000fc600078e3cff */
[----:B------:R-:W4:Y:S01]  /*0660*/  @P5 LDG.E R25, desc[UR4][R10.64+0x70] ;  /* 0x000070040a195981 */ /* 0x000f22000c1e1900 */
[----:B--2---:R-:W-:-:S03]  /*0670*/  @P3 LOP3.LUT R5, R5, R18, RZ, 0x3c, !PT ;  /* 0x0000001205053212 */ /* 0x004fc600078e3cff */
[----:B------:R-:W2:Y:S01]  /*0680*/  @P5 LDG.E R18, desc[UR4][R10.64+0x6c] ;  /* 0x00006c040a125981 */ /* 0x000ea2000c1e1900 */
[----:B---3--:R-:W-:-:S03]  /*0690*/  @P4 LOP3.LUT R5, R5, R20, RZ, 0x3c, !PT ;  /* 0x0000001405054212 */ /* 0x008fc600078e3cff */
[----:B------:R-:W3:Y:S01]  /*06a0*/  @P5 LDG.E R20, desc[UR4][R10.64+0x74] ;  /* 0x000074040a145981 */ /* 0x000ee2000c1e1900 */
[----:B----4-:R-:W-:-:S03]  /*06b0*/  @P4 LOP3.LUT R3, R3, R22, RZ, 0x3c, !PT ;  /* 0x0000001603034212 */ /* 0x010fc600078e3cff */
[----:B------:R-:W4:Y:S01]  /*06c0*/  @P0 LDG.E R22, desc[UR4][R10.64+0x8c] ;  /* 0x00008c040a160981 */ /* 0x000f22000c1e1900 */
[----:B------:R-:W-:-:S03]  /*06d0*/  @P6 LOP3.LUT R15, R15, R26, RZ, 0x3c, !PT ;  /* 0x0000001a0f0f6212 */ /* 0x000fc600078e3cff */
        /* <DEDUP_REMOVED lines=13> */
[----:B------:R-:W-:Y:S02]  /*07b0*/  @P6 LOP3.LUT R4, R4, R27, RZ, 0x3c, !PT ;  /* 0x0000001b04046212 */ /* 0x000fe400078e3cff */
[----:B------:R-:W-:Y:S02]  /*07c0*/  @P6 LOP3.LUT R2, R2, R21, RZ, 0x3c, !PT ;  /* 0x0000001502026212 */ /* 0x000fe400078e3cff */
[----:B------:R-:W-:Y:S02]  /*07d0*/  @P0 LOP3.LUT R4, R4, R23, RZ, 0x3c, !PT ;  /* 0x0000001704040212 */ /* 0x000fe400078e3cff */
[----:B------:R-:W-:Y:S02]  /*07e0*/  @P0 LOP3.LUT R2, R2, R25, RZ, 0x3c, !PT ;  /* 0x0000001902020212 */ /* 0x000fe400078e3cff */
[----:B--2---:R-:W-:Y:S02]  /*07f0*/  @P6 LOP3.LUT R5, R5, R18, RZ, 0x3c, !PT ;  /* 0x0000001205056212 */ /* 0x004fe400078e3cff */
[----:B---3--:R-:W-:-:S02]  /*0800*/  @P6 LOP3.LUT R3, R3, R20, RZ, 0x3c, !PT ;  /* 0x0000001403036212 */ /* 0x008fc400078e3cff */
[----:B----4-:R-:W-:Y:S02]  /*0810*/  @P0 LOP3.LUT R5, R5, R22, RZ, 0x3c, !PT ;  /* 0x0000001605050212 */ /* 0x010fe400078e3cff */
[----:B------:R-:W-:Y:S02]  /*0820*/  @P0 LOP3.LUT R3, R3, R26, RZ, 0x3c, !PT ;  /* 0x0000001a03030212 */ /* 0x000fe400078e3cff */
[----:B------:R-:W-:-:S13]  /*0830*/  R2P PR, R24.B1, 0x7f ;  /* 0x0000007f18007804 */ /* 0x000fda0000001000 */
[----:B------:R-:W2:Y:S04]  /*0840*/  @P0 LDG.E R18, desc[UR4][R10.64+0xa0] ;  /* 0x0000a0040a120981 */ /* 0x000ea8000c1e1900 */
[----:B------:R-:W3:Y:S04]  /*0850*/  @P1 LDG.E R22, desc[UR4][R10.64+0xb4] ;  /* 0x0000b4040a161981 */ /* 0x000ee8000c1e1900 */
[----:B------:R-:W4:Y:S04]  /*0860*/  @P2 LDG.E R26, desc[UR4][R10.64+0xc8] ;  /* 0x0000c8040a1a2981 */ /* 0x000f28000c1e1900 */
[----:B------:R-:W4:Y:S04]  /*0870*/  @P3 LDG.E R28, desc[UR4][R10.64+0xdc] ;  /* 0x0000dc040a1c3981 */ /* 0x000f28000c1e1900 */
[----:B------:R-:W4:Y:S04]  /*0880*/  @P0 LDG.E R23, desc[UR4][R10.64+0xa4] ;  /* 0x0000a4040a170981 */ /* 0x000f28000c1e1900 */
[----:B------:R-:W4:Y:S04]  /*0890*/  @P0 LDG.E R20, desc[UR4][R10.64+0xa8] ;  /* 0x0000a8040a140981 */ /* 0x000f28000c1e1900 */
[----:B------:R-:W4:Y:S04]  /*08a0*/  @P4 LDG.E R25, desc[UR4][R10.64+0xf0] ;  /* 0x0000f0040a194981 */ /* 0x000f28000c1e1900 */
        /* <DEDUP_REMOVED lines=21> */
[----:B------:R-:W-:Y:S02]  /*0a00*/  LOP3.LUT P0, RZ, R24, 0x8000, RZ, 0xc0, !PT ;  /* 0x0000800018ff7812 */ /* 0x000fe4000780c0ff */
[----:B----4-:R-:W-:Y:S01]  /*0a10*/  @P5 LOP3.LUT R15, R15, R26, RZ, 0x3c, !PT ;  /* 0x0000001a0f0f5212 */ /* 0x010fe200078e3cff */
[----:B------:R-:W4:Y:S04]  /*0a20*/  @P3 LDG.E R24, desc[UR4][R10.64+0xe4] ;  /* 0x0000e4040a183981 */ /* 0x000f28000c1e1900 */
[----:B------:R-:W2:Y:S01]  /*0a30*/  @P6 LDG.E R26, desc[UR4][R10.64+0x118] ;  /* 0x000118040a1a6981 */ /* 0x000ea2000c1e1900 */
        /* <DEDUP_REMOVED lines=8> */
[----:B---3--:R-:W-:-:S03]  /*0ac0*/  @P2 LOP3.LUT R3, R3, R22, RZ, 0x3c, !PT ;  /* 0x0000001603032212 */ /* 0x008fc600078e3cff */
[----:B------:R-:W3:Y:S01]  /*0ad0*/  @P4 LDG.E R22, desc[UR4][R10.64+0x100] ;  /* 0x000100040a164981 */ /* 0x000ee2000c1e1900 */
[----:B--2---:R-:W-:-:S03]  /*0ae0*/  @P6 LOP3.LUT R15, R15, R26, RZ, 0x3c, !PT ;  /* 0x0000001a0f0f6212 */ /* 0x004fc600078e3cff */
[----:B------:R-:W2:Y:S01]  /*0af0*/  @P0 LDG.E R26, desc[UR4][R10.64+0x12c] ;  /* 0x00012c040a1a0981 */ /* 0x000ea2000c1e1900 */
[----:B----4-:R-:W-:-:S03]  /*0b00*/  @P2 LOP3.LUT R2, R2, R23, RZ, 0x3c, !PT ;  /* 0x0000001702022212 */ /* 0x010fc600078e3cff */
[----:B------:R-:W4:Y:S01]  /*0b10*/  @P4 LDG.E R23, desc[UR4][R10.64+0xfc] ;  /* 0x0000fc040a174981 */ /* 0x000f22000c1e1900 */
[----:B------:R-:W-:-:S03]  /*0b20*/  @P2 LOP3.LUT R5, R5, R20, RZ, 0x3c, !PT ;  /* 0x0000001405052212 */ /* 0x000fc600078e3cff */
[----:B------:R-:W4:Y:S01]  /*0b30*/  @P4 LDG.E R20, desc[UR4][R10.64+0xf8] ;  /* 0x0000f8040a144981 */ /* 0x000f22000c1e1900 */
[----:B------:R-:W-:Y:S02]  /*0b40*/  @P3 LOP3.LUT R2, R2, R27, RZ, 0x3c, !PT ;  /* 0x0000001b02023212 */ /* 0x000fe400078e3cff */
[----:B------:R-:W-:Y:S01]  /*0b50*/  @P3 LOP3.LUT R4, R4, R25, RZ, 0x3c, !PT ;  /* 0x0000001904043212 */ /* 0x000fe200078e3cff */
[----:B------:R-:W4:Y:S01]  /*0b60*/  @P5 LDG.E R27, desc[UR4][R10.64+0x110] ;  /* 0x000110040a1b5981 */ /* 0x000f22000c1e1900 */
[----:B------:R-:W-:-:S03]  /*0b70*/  @P3 LOP3.LUT R5, R5, R24, RZ, 0x3c, !PT ;  /* 0x0000001805053212 */ /* 0x000fc600078e3cff */
[----:B------:R-:W4:Y:S04]  /*0b80*/  @P5 LDG.E R25, desc[UR4][R10.64+0x108] ;  /* 0x000108040a195981 */ /* 0x000f28000c1e1900 */
        /* <DEDUP_REMOVED lines=19> */
[----:B------:R-:W-:-:S05]  /*0cc0*/  VIADD R19, R19, 0x10 ;  /* 0x0000001013137836 */ /* 0x000fca0000000000 */
[----:B------:R-:W-:Y:S02]  /*0cd0*/  ISETP.NE.AND P1, PT, R19, 0x20, PT ;  /* 0x000000201300780c */ /* 0x000fe40003f25270 */
[----:B------:R-:W-:Y:S02]  /*0ce0*/  @P5 LOP3.LUT R3, R3, R18, RZ, 0x3c, !PT ;  /* 0x0000001203035212 */ /* 0x000fe400078e3cff */
[----:B------:R-:W-:Y:S02]  /*0cf0*/  @P6 LOP3.LUT R4, R4, R21, RZ, 0x3c, !PT ;  /* 0x0000001504046212 */ /* 0x000fe400078e3cff */
[----:B---3--:R-:W-:-:S04]  /*0d00*/  @P6 LOP3.LUT R3, R3, R22, RZ, 0x3c, !PT ;  /* 0x0000001603036212 */ /* 0x008fc800078e3cff */
[----:B--2---:R-:W-:Y:S02]  /*0d10*/  @P0 LOP3.LUT R3, R3, R26, RZ, 0x3c, !PT ;  /* 0x0000001a03030212 */ /* 0x004fe400078e3cff */
[----:B----4-:R-:W-:Y:S02]  /*0d20*/  @P6 LOP3.LUT R2, R2, R23, RZ, 0x3c, !PT ;  /* 0x0000001702026212 */ /* 0x010fe400078e3cff */
[----:B------:R-:W-:Y:S02]  /*0d30*/  @P6 LOP3.LUT R5, R5, R20, RZ, 0x3c, !PT ;  /* 0x0000001405056212 */ /* 0x000fe400078e3cff */
[----:B------:R-:W-:Y:S02]  /*0d40*/  @P0 LOP3.LUT R2, R2, R27, RZ, 0x3c, !PT ;  /* 0x0000001b02020212 */ /* 0x000fe400078e3cff */
[----:B------:R-:W-:Y:S02]  /*0d50*/  @P0 LOP3.LUT R4, R4, R25, RZ, 0x3c, !PT ;  /* 0x0000001904040212 */ /* 0x000fe400078e3cff */
[----:B------:R-:W-:Y:S01]  /*0d60*/  @P0 LOP3.LUT R5, R5, R24, RZ, 0x3c, !PT ;  /* 0x0000001805050212 */ /* 0x000fe200078e3cff */
[----:B------:R-:W-:Y:S06]  /*0d70*/  @P1 BRA `(.L_x_78) ;  /* 0xfffffff400481947 */ /* 0x000fec000383ffff */
[----:B------:R-:W-:-:S05]  /*0d80*/  VIADD R17, R17, 0x1 ;  /* 0x0000000111117836 */ /* 0x000fca0000000000 */
[----:B------:R-:W-:-:S13]  /*0d90*/  ISETP.NE.AND P0, PT, R17, 0x5, PT ;  /* 0x000000051100780c */ /* 0x000fda0003f05270 */
[----:B------:R-:W-:Y:S05]  /*0da0*/  @P0 BRA `(.L_x_79) ;  /* 0xfffffff400300947 */ /* 0x000fea000383ffff */
[----:B------:R1:W-:Y:S01]  /*0db0*/  STG.E.64 desc[UR4][R6.64+0x8], R4 ;  /* 0x0000080406007986 */ /* 0x0003e2000c101b04 */
[----:B------:R-:W-:Y:S01]  /*0dc0*/  VIADD R14, R14, 0x1 ;  /* 0x000000010e0e7836 */ /* 0x000fe20000000000 */
[----:B------:R-:W-:Y:S02]  /*0dd0*/  LOP3.LUT R11, R13, 0x3, RZ, 0xc0, !PT ;  /* 0x000000030d0b7812 */ /* 0x000fe400078ec0ff */
[----:B------:R1:W-:Y:S02]  /*0de0*/  STG.E.64 desc[UR4][R6.64+0x10], R2 ;  /* 0x0000100206007986 */ /* 0x0003e4000c101b04 */
[----:B------:R-:W-:Y:S02]  /*0df0*/  ISETP.GE.U32.AND P0, PT, R14, R11, PT ;  /* 0x0000000b0e00720c */ /* 0x000fe40003f06070 */
[----:B------:R1:W-:Y:S11]  /*0e00*/  STG.E desc[UR4][R6.64+0x4], R15 ;  /* 0x0000040f06007986 */ /* 0x0003f6000c101904 */
[----:B------:R-:W-:Y:S05]  /*0e10*/  @!P0 BRA `(.L_x_80) ;  /* 0xfffffff400048947 */ /* 0x000fea000383ffff */
.L_x_77:
[----:B------:R-:W-:Y:S05]  /*0e20*/  BSYNC.RECONVERGENT B1 ;  /* 0x0000000000017941 */ /* 0x000fea0003800200 */
.L_x_76:
[C---:B------:R-:W-:Y:S01]  /*0e30*/  ISETP.GT.U32.AND P0, PT, R13.reuse, 0x3, PT ;  /* 0x000000030d00780c */ /* 0x040fe20003f04070 */
[----:B------:R-:W-:Y:S01]  /*0e40*/  VIADD R12, R12, 0x1 ;  /* 0x000000010c0c7836 */ /* 0x000fe20000000000 */
[--C-:B------:R-:W-:Y:S02]  /*0e50*/  SHF.R.U64 R13, R13, 0x2, R0.reuse ;  /* 0x000000020d0d7819 */ /* 0x100fe40000001200 */
[----:B------:R-:W-:Y:S02]  /*0e60*/  ISETP.GT.U32.AND.EX P0, PT, R0, RZ, PT, P0 ;  /* 0x000000ff0000720c */ /* 0x000fe40003f04100 */
[----:B------:R-:W-:-:S11]  /*0e70*/  SHF.R.U32.HI R0, RZ, 0x2, R0 ;  /* 0x00000002ff007819 */ /* 0x000fd60000011600 */
[----:B------:R-:W-:Y:S05]  /*0e80*/  @P0 BRA `(.L_x_81) ;  /* 0xfffffff000c80947 */ /* 0x000fea000383ffff */
.L_x_75:
[----:B------:R-:W-:Y:S05]  /*0e90*/  BSYNC.RECONVERGENT B0 ;  /* 0x0000000000007941 */ /* 0x000fea0003800200 */
.L_x_74:
[----:B------:R-:W-:Y:S04]  /*0ea0*/  STG.E.64 desc[UR4][R6.64+0x18], RZ ;  /* 0x000018ff06007986 */ /* 0x000fe8000c101b04 */
[----:B------:R-:W-:Y:S04]  /*0eb0*/  STG.E desc[UR4][R6.64+0x20], RZ ;  /* 0x000020ff06007986 */ /* 0x000fe8000c101904 */
[----:B------:R-:W-:Y:S01]  /*0ec0*/  STG.E.64 desc[UR4][R6.64+0x28], RZ ;  /* 0x000028ff06007986 */ /* 0x000fe2000c101b04 */
[----:B------:R-:W-:Y:S05]  /*0ed0*/  EXIT ;  /* 0x000000000000794d */ /* 0x000fea0003800000 */
.L_x_82:
        /* <DEDUP_REMOVED lines=10> */
.L_x_105:


//--------------------- .text._Z24calculateDiversityKernelPfiiS_ --------------------------
	.section	.text._Z24calculateDiversityKernelPfiiS_,"ax",@progbits
	.align	128
        .global         _Z24calculateDiversityKernelPfiiS_
        .type           _Z24calculateDiversityKernelPfiiS_,@function
        .size           _Z24calculateDiversityKernelPfiiS_,(.L_x_102 - _Z24calculateDiversityKernelPfiiS_)
        .other          _Z24calculateDiversityKernelPfiiS_,@"STO_CUDA_ENTRY STV_DEFAULT"
_Z24calculateDiversityKernelPfiiS_:
.text._Z24calculateDiversityKernelPfiiS_:
[----:B------:R-:W-:Y:S01]  /*0000*/  LDC R1, c[0x0][0x37c] ;  /* 0x0000df00ff017b82 */ /* 0x000fe20000000800 */
[----:B------:R-:W0:Y:S07]  /*0010*/  S2R R20, SR_TID.X ;  /* 0x0000000000147919 */ /* 0x000e2e0000002100 */
[----:B------:R-:W0:Y:S01]  /*0020*/  S2UR UR4, SR_CTAID.X ;  /* 0x00000000000479c3 */ /* 0x000e220000002500 */
[----:B------:R-:W1:Y:S01]  /*0030*/  LDCU.64 UR6, c[0x0][0x358] ;  /* 0x00006b00ff0677ac */ /* 0x000e620008000a00 */
[----:B------:R-:W-:Y:S01]  /*0040*/  BSSY.RECONVERGENT B0, `(.L_x_83) ;  /* 0x000009a000007945 */ /* 0x000fe20003800200 */
[----:B------:R-:W-:-:S05]  /*0050*/  HFMA2 R10, -RZ, RZ, 0, 0 ;  /* 0x00000000ff0a7431 */ /* 0x000fca00000001ff */
[----:B------:R-:W0:Y:S08]  /*0060*/  LDC R11, c[0x0][0x360] ;  /* 0x0000d800ff0b7b82 */ /* 0x000e300000000800 */
[----:B------:R-:W2:Y:S01]  /*0070*/  LDC.64 R2, c[0x0][0x388] ;  /* 0x0000e200ff027b82 */ /* 0x000ea20000000a00 */
[----:B0-----:R-:W-:Y:S01]  /*0080*/  IMAD R6, R11, UR4, R20 ;  /* 0x000000040b067c24 */ /* 0x001fe2000f8e0214 */
[----:B--2---:R-:W-:-:S04]  /*0090*/  ISETP.GE.AND P0, PT, R3, 0x1, PT ;  /* 0x000000010300780c */ /* 0x004fc80003f06270 */
[----:B------:R-:W-:-:S13]  /*00a0*/  ISETP.GE.OR P0, PT, R6, R2, !P0 ;  /* 0x000000020600720c */ /* 0x000fda0004706670 */
[----:B-1----:R-:W-:Y:S05]  /*00b0*/  @P0 BRA `(.L_x_84) ;  /* 0x0000000800480947 */ /* 0x002fea0003800000 */
[----:B------:R-:W0:Y:S01]  /*00c0*/  LDCU.64 UR4, c[0x0][0x380] ;  /* 0x00007000ff0477ac */ /* 0x000e220008000a00 */
[C---:B------:R-:W-:Y:S02]  /*00d0*/  LOP3.LUT R7, R3.reuse, 0x7ffffff8, RZ, 0xc0, !PT ;  /* 0x7ffffff803077812 */ /* 0x040fe400078ec0ff */
[C---:B------:R-:W-:Y:S01]  /*00e0*/  LOP3.LUT R9, R3.reuse, 0x7, RZ, 0xc0, !PT ;  /* 0x0000000703097812 */ /* 0x040fe200078ec0ff */
[----:B------:R-:W1:Y:S01]  /*00f0*/  LDCU UR8, c[0x0][0x370] ;  /* 0x00006e00ff0877ac */ /* 0x000e620008000800 */
[----:B------:R-:W-:Y:S02]  /*0100*/  LOP3.LUT R8, R3, 0x3, RZ, 0xc0, !PT ;  /* 0x0000000303087812 */ /* 0x000fe400078ec0ff */
[----:B------:R-:W-:Y:S02]  /*0110*/  MOV R10, RZ ;  /* 0x000000ff000a7202 */ /* 0x000fe40000000f00 */
[----:B------:R-:W-:Y:S01]  /*0120*/  IADD3 R4, PT, PT, -R7, RZ, RZ ;  /* 0x000000ff07047210 */ /* 0x000fe20007ffe1ff */
[----:B0-----:R-:W-:-:S04]  /*0130*/  UIADD3 UR4, UP0, UPT, UR4, 0x10, URZ ;  /* 0x0000001004047890 */ /* 0x001fc8000ff1e0ff */
[----:B------:R-:W-:Y:S01]  /*0140*/  UIADD3.X UR5, UPT, UPT, URZ, UR5, URZ, UP0, !UPT ;  /* 0x00000005ff057290 */ /* 0x000fe200087fe4ff */
[----:B-1----:R-:W-:Y:S01]  /*0150*/  IMAD R5, R11, UR8, RZ ;  /* 0x000000080b057c24 */ /* 0x002fe2000f8e02ff */
[----:B------:R-:W-:-:S04]  /*0160*/  MOV R12, UR4 ;  /* 0x00000004000c7c02 */ /* 0x000fc80008000f00 */
[----:B------:R-:W-:-:S07]  /*0170*/  MOV R13, UR5 ;  /* 0x00000005000d7c02 */ /* 0x000fce0008000f00 */
.L_x_95:
[----:B------:R-:W0:Y:S01]  /*0180*/  LDCU UR4, c[0x0][0x388] ;  /* 0x00007100ff0477ac */ /* 0x000e220008000800 */
[----:B------:R-:W-:Y:S01]  /*0190*/  IADD3 R3, PT, PT, R6, 0x1, RZ ;  /* 0x0000000106037810 */ /* 0x000fe20007ffe0ff */
[----:B------:R-:W-:Y:S03]  /*01a0*/  BSSY.RECONVERGENT B1, `(.L_x_85) ;  /* 0x000007f000017945 */ /* 0x000fe60003800200 */
[----:B0-----:R-:W-:-:S13]  /*01b0*/  ISETP.GE.AND P0, PT, R3, UR4, PT ;  /* 0x0000000403007c0c */ /* 0x001fda000bf06270 */
[----:B------:R-:W-:Y:S05]  /*01c0*/  @P0 BRA `(.L_x_86) ;  /* 0x0000000400f00947 */ /* 0x000fea0003800000 */
[----:B------:R-:W0:Y:S02]  /*01d0*/  LDCU UR4, c[0x0][0x38c] ;  /* 0x00007180ff0477ac */ /* 0x000e240008000800 */
[----:B0-----:R-:W-:-:S07]  /*01e0*/  IMAD R2, R6, UR4, RZ ;  /* 0x0000000406027c24 */ /* 0x001fce000f8e02ff */
.L_x_94:
[----:B------:R-:W0:Y:S01]  /*01f0*/  LDC.64 R14, c[0x0][0x388] ;  /* 0x0000e200ff0e7b82 */ /* 0x000e220000000a00 */
[----:B------:R-:W-:Y:S01]  /*0200*/  HFMA2 R21, -RZ, RZ, 0, 0 ;  /* 0x00000000ff157431 */ /* 0x000fe200000001ff */
[----:B------:R-:W-:Y:S02]  /*0210*/  MOV R22, RZ ;  /* 0x000000ff00167202 */ /* 0x000fe40000000f00 */
[----:B0-----:R-:W-:Y:S01]  /*0220*/  ISETP.GE.U32.AND P1, PT, R15, 0x8, PT ;  /* 0x000000080f00780c */ /* 0x001fe20003f26070 */
[C---:B------:R-:W-:Y:S01]  /*0230*/  IMAD R0, R3.reuse, R15, RZ ;  /* 0x0000000f03007224 */ /* 0x040fe200078e02ff */
[----:B------:R-:W-:-:S04]  /*0240*/  IADD3 R3, PT, PT, R3, 0x1, RZ ;  /* 0x0000000103037810 */ /* 0x000fc80007ffe0ff */
[----:B------:R-:W-:-:S07]  /*0250*/  ISETP.GE.AND P0, PT, R3, R14, PT ;  /* 0x0000000e0300720c */ /* 0x000fce0003f06270 */
[----:B------:R-:W-:Y:S06]  /*0260*/  @!P1 BRA `(.L_x_87) ;  /* 0x0000000000b09947 */ /* 0x000fec0003800000 */
[----:B------:R-:W-:Y:S01]  /*0270*/  MOV R22, RZ ;  /* 0x000000ff00167202 */ /* 0x000fe20000000f00 */
[----:B------:R-:W-:Y:S01]  /*0280*/  IMAD.MOV.U32 R23, RZ, RZ, R2 ;  /* 0x000000ffff177224 */ /* 0x000fe200078e0002 */
[----:B------:R-:W-:Y:S02]  /*0290*/  MOV R21, R0 ;  /* 0x0000000000157202 */ /* 0x000fe40000000f00 */
[----:B------:R-:W-:-:S07]  /*02a0*/  MOV R14, R4 ;  /* 0x00000004000e7202 */ /* 0x000fce0000000f00 */
.L_x_88:
[----:B------:R-:W-:-:S04]  /*02b0*/  IMAD.WIDE R18, R23, 0x4, R12 ;  /* 0x0000000417127825 */ /* 0x000fc800078e020c */
[----:B------:R-:W-:Y:S01]  /*02c0*/  IMAD.WIDE R16, R21, 0x4, R12 ;  /* 0x0000000415107825 */ /* 0x000fe200078e020c */
[----:B------:R-:W2:Y:S04]  /*02d0*/  LDG.E R24, desc[UR6][R18.64+-0x10] ;  /* 0xfffff00612187981 */ /* 0x000ea8000c1e1900 */
[----:B------:R-:W2:Y:S04]  /*02e0*/  LDG.E R25, desc[UR6][R16.64+-0x10] ;  /* 0xfffff00610197981 */ /* 0x000ea8000c1e1900 */
[----:B------:R-:W3:Y:S04]  /*02f0*/  LDG.E R26, desc[UR6][R18.64+-0xc] ;  /* 0xfffff406121a7981 */ /* 0x000ee8000c1e1900 */
[----:B------:R-:W3:Y:S04]  /*0300*/  LDG.E R27, desc[UR6][R16.64+-0xc] ;  /* 0xfffff406101b7981 */ /* 0x000ee8000c1e1900 */
[----:B------:R-:W4:Y:S01]  /*0310*/  LDG.E R29, desc[UR6][R16.64] ;  /* 0x00000006101d7981 */ /* 0x000f22000c1e1900 */
[----:B--2---:R-:W-:-:S03]  /*0320*/  FADD R25, R24, -R25 ;  /* 0x8000001918197221 */ /* 0x004fc60000000000 */
[----:B------:R-:W2:Y:S01]  /*0330*/  LDG.E R24, desc[UR6][R18.64+-0x8] ;  /* 0xfffff80612187981 */ /* 0x000ea2000c1e1900 */
[----:B------:R-:W-:-:S03]  /*0340*/  FFMA R22, R25, R25, R22 ;  /* 0x0000001919167223 */ /* 0x000fc60000000016 */
[----:B------:R-:W2:Y:S01]  /*0350*/  LDG.E R25, desc[UR6][R16.64+-0x8] ;  /* 0xfffff80610197981 */ /* 0x000ea2000c1e1900 */
[----:B---3--:R-:W-:-:S03]  /*0360*/  FADD R27, R26, -R27 ;  /* 0x8000001b1a1b7221 */ /* 0x008fc60000000000 */
[----:B------:R-:W3:Y:S01]  /*0370*/  LDG.E R26, desc[UR6][R18.64+-0x4] ;  /* 0xfffffc06121a7981 */ /* 0x000ee2000c1e1900 */
[----:B------:R-:W-:-:S03]  /*0380*/  FFMA R22, R27, R27, R22 ;  /* 0x0000001b1b167223 */ /* 0x000fc60000000016 */
[----:B------:R-:W3:Y:S01]  /*0390*/  LDG.E R27, desc[UR6][R16.64+-0x4] ;  /* 0xfffffc06101b7981 */ /* 0x000ee2000c1e1900 */
[----:B--2---:R-:W-:-:S03]  /*03a0*/  FADD R25, R24, -R25 ;  /* 0x8000001918197221 */ /* 0x004fc60000000000 */
[----:B------:R-:W4:Y:S01]  /*03b0*/  LDG.E R24, desc[UR6][R18.64] ;  /* 0x0000000612187981 */ /* 0x000f22000c1e1900 */
[----:B------:R-:W-:-:S03]  /*03c0*/  FFMA R22, R25, R25, R22 ;  /* 0x0000001919167223 */ /* 0x000fc60000000016 */
[----:B------:R-:W2:Y:S01]  /*03d0*/  LDG.E R25, desc[UR6][R16.64+0x4] ;  /* 0x0000040610197981 */ /* 0x000ea2000c1e1900 */
[----:B---3--:R-:W-:-:S03]  /*03e0*/  FADD R27, R26, -R27 ;  /* 0x8000001b1a1b7221 */ /* 0x008fc60000000000 */
[----:B------:R-:W3:Y:S01]  /*03f0*/  LDG.E R26, desc[UR6][R18.64+0xc] ;  /* 0x00000c06121a7981 */ /* 0x000ee2000c1e1900 */
[----:B------:R-:W-:-:S03]  /*0400*/  FFMA R27, R27, R27, R22 ;  /* 0x0000001b1b1b7223 */ /* 0x000fc60000000016 */
[----:B------:R-:W2:Y:S01]  /*0410*/  LDG.E R22, desc[UR6][R18.64+0x4] ;  /* 0x0000040612167981 */ /* 0x000ea2000c1e1900 */
[----:B----4-:R-:W-:-:S03]  /*0420*/  FADD R24, R24, -R29 ;  /* 0x8000001d18187221 */ /* 0x010fc60000000000 */
[----:B------:R-:W3:Y:S01]  /*0430*/  LDG.E R29, desc[UR6][R16.64+0xc] ;  /* 0x00000c06101d7981 */ /* 0x000ee2000c1e1900 */
[----:B------:R-:W-:-:S03]  /*0440*/  FFMA R27, R24, R24, R27 ;  /* 0x00000018181b7223 */ /* 0x000fc6000000001b */
[----:B------:R-:W4:Y:S01]  /*0450*/  LDG.E R24, desc[UR6][R18.64+0x8] ;  /* 0x0000080612187981 */ /* 0x000f22000c1e1900 */
[----:B--2---:R-:W-:-:S03]  /*0460*/  FADD R22, R22, -R25 ;  /* 0x8000001916167221 */ /* 0x004fc60000000000 */
[----:B------:R-:W4:Y:S01]  /*0470*/  LDG.E R25, desc[UR6][R16.64+0x8] ;  /* 0x0000080610197981 */ /* 0x000f22000c1e1900 */
[----:B------:R-:W-:-:S04]  /*0480*/  IADD3 R14, PT, PT, R14, 0x8, RZ ;  /* 0x000000080e0e7810 */ /* 0x000fc80007ffe0ff */
[----:B------:R-:W-:Y:S01]  /*0490*/  ISETP.NE.AND P1, PT, R14, RZ, PT ;  /* 0x000000ff0e00720c */ /* 0x000fe20003f25270 */
[----:B------:R-:W-:Y:S01]  /*04a0*/  FFMA R27, R22, R22, R27 ;  /* 0x00000016161b7223 */ /* 0x000fe2000000001b */
[----:B------:R-:W-:Y:S02]  /*04b0*/  IADD3 R23, PT, PT, R23, 0x8, RZ ;  /* 0x0000000817177810 */ /* 0x000fe40007ffe0ff */
[----:B------:R-:W-:Y:S01]  /*04c0*/  IADD3 R21, PT, PT, R21, 0x8, RZ ;  /* 0x0000000815157810 */ /* 0x000fe20007ffe0ff */
[----:B---3--:R-:W-:Y:S01]  /*04d0*/  FADD R26, R26, -R29 ;  /* 0x8000001d1a1a7221 */ /* 0x008fe20000000000 */
[----:B----4-:R-:W-:-:S04]  /*04e0*/  FADD R24, R24, -R25 ;  /* 0x8000001918187221 */ /* 0x010fc80000000000 */
[----:B------:R-:W-:-:S04]  /*04f0*/  FFMA R27, R24, R24, R27 ;  /* 0x00000018181b7223 */ /* 0x000fc8000000001b */
[----:B------:R-:W-:Y:S01]  /*0500*/  FFMA R22, R26, R26, R27 ;  /* 0x0000001a1a167223 */ /* 0x000fe2000000001b */
[----:B------:R-:W-:Y:S06]  /*0510*/  @P1 BRA `(.L_x_88) ;  /* 0xfffffffc00641947 */ /* 0x000fec000383ffff */
[----:B------:R-:W-:-:S07]  /*0520*/  MOV R21, R7 ;  /* 0x0000000700157202 */ /* 0x000fce0000000f00 */
.L_x_87:
[----:B------:R-:W-:-:S13]  /*0530*/  ISETP.NE.AND P1, PT, R9, RZ, PT ;  /* 0x000000ff0900720c */ /* 0x000fda0003f25270 */
[----:B------:R-:W-:Y:S05]  /*0540*/  @!P1 BRA `(.L_x_89) ;  /* 0x0000000000d09947 */ /* 0x000fea0003800000 */
[----:B------:R-:W-:Y:S02]  /*0550*/  IADD3 R14, PT, PT, R9, -0x1, RZ ;  /* 0xffffffff090e7810 */ /* 0x000fe40007ffe0ff */
[----:B------:R-:W-:Y:S02]  /*0560*/  ISETP.NE.AND P2, PT, R8, RZ, PT ;  /* 0x000000ff0800720c */ /* 0x000fe40003f45270 */
[----:B------:R-:W-:-:S13]  /*0570*/  ISETP.GE.U32.AND P1, PT, R14, 0x3, PT ;  /* 0x000000030e00780c */ /* 0x000fda0003f26070 */
[----:B------:R-:W-:Y:S05]  /*0580*/  @!P1 BRA `(.L_x_90) ;  /* 0x0000000000589947 */ /* 0x000fea0003800000 */
[----:B------:R-:W0:Y:S01]  /*0590*/  LDC.64 R16, c[0x0][0x380] ;  /* 0x0000e000ff107b82 */ /* 0x000e220000000a00 */
[----:B------:R-:W-:Y:S01]  /*05a0*/  IADD3 R19, PT, PT, R2, R21, RZ ;  /* 0x0000001502137210 */ /* 0x000fe20007ffe0ff */
[----:B------:R-:W-:-:S04]  /*05b0*/  IMAD.IADD R23, R0, 0x1, R21 ;  /* 0x0000000100177824 */ /* 0x000fc800078e0215 */
[----:B0-----:R-:W-:-:S04]  /*05c0*/  IMAD.WIDE R18, R19, 0x4, R16 ;  /* 0x0000000413127825 */ /* 0x001fc800078e0210 */
[----:B------:R-:W-:Y:S01]  /*05d0*/  IMAD.WIDE R16, R23, 0x4, R16 ;  /* 0x0000000417107825 */ /* 0x000fe200078e0210 */
[----:B------:R-:W2:Y:S04]  /*05e0*/  LDG.E R25, desc[UR6][R18.64] ;  /* 0x0000000612197981 */ /* 0x000ea8000c1e1900 */
[----:B------:R-:W2:Y:S04]  /*05f0*/  LDG.E R26, desc[UR6][R16.64] ;  /* 0x00000006101a7981 */ /* 0x000ea8000c1e1900 */
[----:B------:R-:W3:Y:S04]  /*0600*/  LDG.E R24, desc[UR6][R18.64+0x4] ;  /* 0x0000040612187981 */ /* 0x000ee8000c1e1900 */
[----:B------:R-:W3:Y:S04]  /*0610*/  LDG.E R27, desc[UR6][R16.64+0x4] ;  /* 0x00000406101b7981 */ /* 0x000ee8000c1e1900 */
[----:B------:R-:W4:Y:S04]  /*0620*/  LDG.E R14, desc[UR6][R18.64+0x8] ;  /* 0x00000806120e7981 */ /* 0x000f28000c1e1900 */
[----:B------:R-:W4:Y:S04]  /*0630*/  LDG.E R29, desc[UR6][R16.64+0x8] ;  /* 0x00000806101d7981 */ /* 0x000f28000c1e1900 */
[----:B------:R-:W5:Y:S01]  /*0640*/  LDG.E R23, desc[UR6][R18.64+0xc] ;  /* 0x00000c0612177981 */ /* 0x000f62000c1e1900 */
[----:B--2---:R-:W-:-:S03]  /*0650*/  FADD R25, R25, -R26 ;  /* 0x8000001a19197221 */ /* 0x004fc60000000000 */
[----:B------:R-:W5:Y:S01]  /*0660*/  LDG.E R26, desc[UR6][R16.64+0xc] ;  /* 0x00000c06101a7981 */ /* 0x000f62000c1e1900 */
[----:B------:R-:W-:Y:S01]  /*0670*/  FFMA R22, R25, R25, R22 ;  /* 0x0000001919167223 */ /* 0x000fe20000000016 */
[----:B---3--:R-:W-:-:S04]  /*0680*/  FADD R27, R24, -R27 ;  /* 0x8000001b181b7221 */ /* 0x008fc80000000000 */
[----:B------:R-:W-:Y:S01]  /*0690*/  FFMA R22, R27, R27, R22 ;  /* 0x0000001b1b167223 */ /* 0x000fe20000000016 */
[----:B----4-:R-:W-:-:S04]  /*06a0*/  FADD R29, R14, -R29 ;  /* 0x8000001d0e1d7221 */ /* 0x010fc80000000000 */
[----:B------:R-:W-:Y:S01]  /*06b0*/  FFMA R22, R29, R29, R22 ;  /* 0x0000001d1d167223 */ /* 0x000fe20000000016 */
[----:B------:R-:W-:Y:S01]  /*06c0*/  IADD3 R21, PT, PT, R21, 0x4, RZ ;  /* 0x0000000415157810 */ /* 0x000fe20007ffe0ff */
[----:B-----5:R-:W-:-:S04]  /*06d0*/  FADD R23, R23, -R26 ;  /* 0x8000001a17177221 */ /* 0x020fc80000000000 */
[----:B------:R-:W-:-:S07]  /*06e0*/  FFMA R22, R23, R23, R22 ;  /* 0x0000001717167223 */ /* 0x000fce0000000016 */
.L_x_90:
[----:B------:R-:W-:Y:S05]  /*06f0*/  @!P2 BRA `(.L_x_89) ;  /* 0x000000000064a947 */ /* 0x000fea0003800000 */
[----:B------:R-:W-:Y:S02]  /*0700*/  ISETP.NE.AND P1, PT, R8, 0x1, PT ;  /* 0x000000010800780c */ /* 0x000fe40003f25270 */
[----:B------:R-:W-:-:S11]  /*0710*/  LOP3.LUT P2, RZ, R15, 0x1, RZ, 0xc0, !PT ;  /* 0x000000010fff7812 */ /* 0x000fd6000784c0ff */
[----:B------:R-:W0:Y:S01]  /*0720*/  @P1 LDC.64 R18, c[0x0][0x380] ;  /* 0x0000e000ff121b82 */ /* 0x000e220000000a00 */
[-C--:B------:R-:W-:Y:S02]  /*0730*/  @P1 IADD3 R17, PT, PT, R2, R21.reuse, RZ ;  /* 0x0000001502111210 */ /* 0x080fe40007ffe0ff */
[----:B------:R-:W-:Y:S02]  /*0740*/  @P1 IADD3 R23, PT, PT, R0, R21, RZ ;  /* 0x0000001500171210 */ /* 0x000fe40007ffe0ff */
[----:B------:R-:W-:-:S03]  /*0750*/  @P1 IADD3 R21, PT, PT, R21, 0x2, RZ ;  /* 0x0000000215151810 */ /* 0x000fc60007ffe0ff */
[----:B------:R-:W1:Y:S01]  /*0760*/  @P2 LDC.64 R14, c[0x0][0x380] ;  /* 0x0000e000ff0e2b82 */ /* 0x000e620000000a00 */
[-C--:B------:R-:W-:Y:S02]  /*0770*/  @P2 IADD3 R25, PT, PT, R2, R21.reuse, RZ ;  /* 0x0000001502192210 */ /* 0x080fe40007ffe0ff */
[----:B------:R-:W-:Y:S01]  /*0780*/  @P2 IADD3 R27, PT, PT, R0, R21, RZ ;  /* 0x00000015001b2210 */ /* 0x000fe20007ffe0ff */
[----:B0-----:R-:W-:-:S04]  /*0790*/  @P1 IMAD.WIDE R16, R17, 0x4, R18 ;  /* 0x0000000411101825 */ /* 0x001fc800078e0212 */
[----:B------:R-:W-:Y:S01]  /*07a0*/  @P1 IMAD.WIDE R18, R23, 0x4, R18 ;  /* 0x0000000417121825 */ /* 0x000fe200078e0212 */
[----:B------:R-:W2:Y:S04]  /*07b0*/  @P1 LDG.E R0, desc[UR6][R16.64] ;  /* 0x0000000610001981 */ /* 0x000ea8000c1e1900 */
[----:B------:R-:W2:Y:S01]  /*07c0*/  @P1 LDG.E R21, desc[UR6][R18.64] ;  /* 0x0000000612151981 */ /* 0x000ea2000c1e1900 */
[----:B-1----:R-:W-:-:S03]  /*07d0*/  @P2 IMAD.WIDE R24, R25, 0x4, R14 ;  /* 0x0000000419182825 */ /* 0x002fc600078e020e */
[----:B------:R-:W3:Y:S01]  /*07e0*/  @P1 LDG.E R23, desc[UR6][R16.64+0x4] ;  /* 0x0000040610171981 */ /* 0x000ee2000c1e1900 */
[----:B------:R-:W-:-:S03]  /*07f0*/  @P2 IMAD.WIDE R14, R27, 0x4, R14 ;  /* 0x000000041b0e2825 */ /* 0x000fc600078e020e */
[----:B------:R-:W3:Y:S04]  /*0800*/  @P1 LDG.E R26, desc[UR6][R18.64+0x4] ;  /* 0x00000406121a1981 */ /* 0x000ee8000c1e1900 */
[----:B------:R-:W4:Y:S04]  /*0810*/  @P2 LDG.E R24, desc[UR6][R24.64] ;  /* 0x0000000618182981 */ /* 0x000f28000c1e1900 */
[----:B------:R-:W4:Y:S01]  /*0820*/  @P2 LDG.E R15, desc[UR6][R14.64] ;  /* 0x000000060e0f2981 */ /* 0x000f22000c1e1900 */
[----:B--2---:R-:W-:-:S04]  /*0830*/  @P1 FADD R21, R0, -R21 ;  /* 0x8000001500151221 */ /* 0x004fc80000000000 */
[----:B------:R-:W-:Y:S01]  /*0840*/  @P1 FFMA R21, R21, R21, R22 ;  /* 0x0000001515151223 */ /* 0x000fe20000000016 */
[----:B---3--:R-:W-:-:S04]  /*0850*/  @P1 FADD R26, R23, -R26 ;  /* 0x8000001a171a1221 */ /* 0x008fc80000000000 */
[----:B------:R-:W-:Y:S01]  /*0860*/  @P1 FFMA R22, R26, R26, R21 ;  /* 0x0000001a1a161223 */ /* 0x000fe20000000015 */
[----:B----4-:R-:W-:-:S04]  /*0870*/  @P2 FADD R21, R24, -R15 ;  /* 0x8000000f18152221 */ /* 0x010fc80000000000 */
[----:B------:R-:W-:-:S07]  /*0880*/  @P2 FFMA R22, R21, R21, R22 ;  /* 0x0000001515162223 */ /* 0x000fce0000000016 */
.L_x_89:
[----:B------:R-:W-:Y:S01]  /*0890*/  IADD3 R0, PT, PT, R22, -0xd000000, RZ ;  /* 0xf300000016007810 */ /* 0x000fe20007ffe0ff */
[----:B------:R0:W1:Y:S01]  /*08a0*/  MUFU.RSQ R17, R22 ;  /* 0x0000001600117308 */ /* 0x0000620000001400 */
[----:B------:R-:W-:Y:S02]  /*08b0*/  BSSY.RECONVERGENT B2, `(.L_x_91) ;  /* 0x000000b000027945 */ /* 0x000fe40003800200 */
[----:B------:R-:W-:-:S13]  /*08c0*/  ISETP.GT.U32.AND P1, PT, R0, 0x727fffff, PT ;  /* 0x727fffff0000780c */ /* 0x000fda0003f24070 */
[----:B0-----:R-:W-:Y:S05]  /*08d0*/  @!P1 BRA `(.L_x_92) ;  /* 0x0000000000109947 */ /* 0x001fea0003800000 */
[----:B------:R-:W-:-:S07]  /*08e0*/  MOV R18, 0x900 ;  /* 0x0000090000127802 */ /* 0x000fce0000000f00 */
[----:B-1----:R-:W-:Y:S05]  /*08f0*/  CALL.REL.NOINC `($__internal_2_$__cuda_sm20_sqrt_rn_f32_slowpath) ;  /* 0x0000000000ac7944 */ /* 0x002fea0003c00000 */
[----:B------:R-:W-:Y:S01]  /*0900*/  IMAD.MOV.U32 R15, RZ, RZ, R0 ;  /* 0x000000ffff0f7224 */ /* 0x000fe200078e0000 */
[----:B------:R-:W-:Y:S06]  /*0910*/  BRA `(.L_x_93) ;  /* 0x0000000000107947 */ /* 0x000fec0003800000 */
.L_x_92:
[C---:B-1----:R-:W-:Y:S01]  /*0920*/  FMUL.FTZ R15, R17.reuse, R22 ;  /* 0x00000016110f7220 */ /* 0x042fe20000410000 */
[----:B------:R-:W-:-:S03]  /*0930*/  FMUL.FTZ R0, R17, 0.5 ;  /* 0x3f00000011007820 */ /* 0x000fc60000410000 */
[----:B------:R-:W-:-:S04]  /*0940*/  FFMA R22, -R15, R15, R22 ;  /* 0x0000000f0f167223 */ /* 0x000fc80000000116 */
[----:B------:R-:W-:-:S07]  /*0950*/  FFMA R15, R22, R0, R15 ;  /* 0x00000000160f7223 */ /* 0x000fce000000000f */
.L_x_93:
[----:B------:R-:W-:Y:S05]  /*0960*/  BSYNC.RECONVERGENT B2 ;  /* 0x0000000000027941 */ /* 0x000fea0003800200 */
.L_x_91:
[----:B------:R-:W-:Y:S01]  /*0970*/  FADD R10, R15, R10 ;  /* 0x0000000a0f0a7221 */ /* 0x000fe20000000000 */
[----:B------:R-:W-:Y:S06]  /*0980*/  @!P0 BRA `(.L_x_94) ;  /* 0xfffffff800188947 */ /* 0x000fec000383ffff */
.L_x_86:
[----:B------:R-:W-:Y:S05]  /*0990*/  BSYNC.RECONVERGENT B1 ;  /* 0x0000000000017941 */ /* 0x000fea0003800200 */
.L_x_85:
[----:B------:R-:W0:Y:S01]  /*09a0*/  LDCU UR4, c[0x0][0x388] ;  /* 0x00007100ff0477ac */ /* 0x000e220008000800 */
[----:B------:R-:W-:-:S04]  /*09b0*/  IADD3 R6, PT, PT, R5, R6, RZ ;  /* 0x0000000605067210 */ /* 0x000fc80007ffe0ff */
[----:B0-----:R-:W-:-:S13]  /*09c0*/  ISETP.GE.AND P0, PT, R6, UR4, PT ;  /* 0x0000000406007c0c */ /* 0x001fda000bf06270 */
[----:B------:R-:W-:Y:S05]  /*09d0*/  @!P0 BRA `(.L_x_95) ;  /* 0xfffffff400e88947 */ /* 0x000fea000383ffff */
.L_x_84:
[----:B------:R-:W-:Y:S05]  /*09e0*/  BSYNC.RECONVERGENT B0 ;  /* 0x0000000000007941 */ /* 0x000fea0003800200 */
.L_x_83:
[----:B------:R-:W0:Y:S01]  /*09f0*/  S2UR UR5, SR_CgaCtaId ;  /* 0x00000000000579c3 */ /* 0x000e220000008800 */
[----:B------:R-:W-:Y:S01]  /*0a00*/  UMOV UR4, 0x400 ;  /* 0x0000040000047882 */ /* 0x000fe20000000000 */
[----:B------:R-:W-:Y:S02]  /*0a10*/  ISETP.GE.U32.AND P1, PT, R11, 0x2, PT ;  /* 0x000000020b00780c */ /* 0x000fe40003f26070 */
[----:B------:R-:W-:Y:S01]  /*0a20*/  ISETP.NE.AND P0, PT, R20, RZ, PT ;  /* 0x000000ff1400720c */ /* 0x000fe20003f05270 */
[----:B0-----:R-:W-:-:S06]  /*0a30*/  ULEA UR4, UR5, UR4, 0x18 ;  /* 0x0000000405047291 */ /* 0x001fcc000f8ec0ff */
[----:B------:R-:W-:-:S05]  /*0a40*/  LEA R3, R20, UR4, 0x2 ;  /* 0x0000000414037c11 */ /* 0x000fca000f8e10ff */
[----:B------:R0:W-:Y:S01]  /*0a50*/  STS [R3], R10 ;  /* 0x0000000a03007388 */ /* 0x0001e20000000800 */
[----:B------:R-:W-:Y:S06]  /*0a60*/  BAR.SYNC.DEFER_BLOCKING 0x0 ;  /* 0x0000000000007b1d */ /* 0x000fec0000010000 */
[----:B------:R-:W-:Y:S05]  /*0a70*/  @!P1 BRA `(.L_x_96) ;  /* 0x00000000002c9947 */ /* 0x000fea0003800000 */
.L_x_97:
[----:B------:R-:W-:-:S04]  /*0a80*/  SHF.R.U32.HI R4, RZ, 0x1, R11 ;  /* 0x00000001ff047819 */ /* 0x000fc8000001160b */
[----:B------:R-:W-:-:S13]  /*0a90*/  ISETP.GE.U32.AND P1, PT, R20, R4, PT ;  /* 0x000000041400720c */ /* 0x000fda0003f26070 */
[----:B------:R-:W-:Y:S01]  /*0aa0*/  @!P1 LEA R0, R4, R3, 0x2 ;  /* 0x0000000304009211 */ /* 0x000fe200078e10ff */
[----:B------:R-:W-:Y:S05]  /*0ab0*/  @!P1 LDS R5, [R3] ;  /* 0x0000000003059984 */ /* 0x000fea0000000800 */
[----:B------:R-:W1:Y:S02]  /*0ac0*/  @!P1 LDS R0, [R0] ;  /* 0x0000000000009984 */ /* 0x000e640000000800 */
[----:B-1----:R-:W-:-:S05]  /*0ad0*/  @!P1 FADD R2, R0, R5 ;  /* 0x0000000500029221 */ /* 0x002fca0000000000 */
[----:B------:R1:W-:Y:S01]  /*0ae0*/  @!P1 STS [R3], R2 ;  /* 0x0000000203009388 */ /* 0x0003e20000000800 */
[----:B------:R-:W-:Y:S01]  /*0af0*/  BAR.SYNC.DEFER_BLOCKING 0x0 ;  /* 0x0000000000007b1d */ /* 0x000fe20000010000 */
[----:B------:R-:W-:Y:S02]  /*0b00*/  ISETP.GT.U32.AND P1, PT, R11, 0x3, PT ;  /* 0x000000030b00780c */ /* 0x000fe40003f24070 */
[----:B------:R-:W-:-:S11]  /*0b10*/  MOV R11, R4 ;  /* 0x00000004000b7202 */ /* 0x000fd60000000f00 */
[----:B-1----:R-:W-:Y:S05]  /*0b20*/  @P1 BRA `(.L_x_97) ;  /* 0xfffffffc00d41947 */ /* 0x002fea000383ffff */
.L_x_96:
[----:B------:R-:W-:Y:S05]  /*0b30*/  @P0 EXIT ;  /* 0x000000000000094d */ /* 0x000fea0003800000 */
[----:B------:R-:W1:Y:S01]  /*0b40*/  S2UR UR5, SR_CgaCtaId ;  /* 0x00000000000579c3 */ /* 0x000e620000008800 */
[----:B------:R-:W-:-:S07]  /*0b50*/  UMOV UR4, 0x400 ;  /* 0x0000040000047882 */ /* 0x000fce0000000000 */
[----:B0-----:R-:W0:Y:S01]  /*0b60*/  LDC.64 R2, c[0x0][0x390] ;  /* 0x0000e400ff027b82 */ /* 0x001e220000000a00 */
[----:B-1----:R-:W-:-:S09]  /*0b70*/  ULEA UR4, UR5, UR4, 0x18 ;  /* 0x0000000405047291 */ /* 0x002fd2000f8ec0ff */
[----:B------:R-:W0:Y:S04]  /*0b80*/  LDS R5, [UR4] ;  /* 0x00000004ff057984 */ /* 0x000e280008000800 */
[----:B0-----:R-:W-:Y:S01]  /*0b90*/  REDG.E.ADD.F32.FTZ.RN.STRONG.GPU desc[UR6][R2.64], R5 ;  /* 0x00000005020079a6 */ /* 0x001fe2000c12f306 */
[----:B------:R-:W-:Y:S05]  /*0ba0*/  EXIT ;  /* 0x000000000000794d */ /* 0x000fea0003800000 */
        .weak           $__internal_2_$__cuda_sm20_sqrt_rn_f32_slowpath
        .type           $__internal_2_$__cuda_sm20_sqrt_rn_f32_slowpath,@function
        .size           $__internal_2_$__cuda_sm20_sqrt_rn_f32_slowpath,(.L_x_102 - $__internal_2_$__cuda_sm20_sqrt_rn_f32_slowpath)
$__internal_2_$__cuda_sm20_sqrt_rn_f32_slowpath:
[----:B------:R-:W-:-:S13]  /*0bb0*/  LOP3.LUT P1, RZ, R22, 0x7fffffff, RZ, 0xc0, !PT ;  /* 0x7fffffff16ff7812 */ /* 0x000fda000782c0ff */
[----:B------:R-:W-:Y:S01]  /*0bc0*/  @!P1 MOV R0, R22 ;  /* 0x0000001600009202 */ /* 0x000fe20000000f00 */
[----:B------:R-:W-:Y:S06]  /*0bd0*/  @!P1 BRA `(.L_x_98) ;  /* 0x0000000000409947 */ /* 0x000fec0003800000 */
[----:B------:R-:W-:-:S13]  /*0be0*/  FSETP.GEU.FTZ.AND P1, PT, R22, RZ, PT ;  /* 0x000000ff1600720b */ /* 0x000fda0003f3e000 */
[----:B------:R-:W-:Y:S01]  /*0bf0*/  @!P1 MOV R0, 0x7fffffff ;  /* 0x7fffffff00009802 */ /* 0x000fe20000000f00 */
        /* <DEDUP_REMOVED lines=14> */
.L_x_98:
[----:B------:R-:W-:Y:S01]  /*0ce0*/  HFMA2 R15, -RZ, RZ, 0, 0 ;  /* 0x00000000ff0f7431 */ /* 0x000fe200000001ff */
[----:B------:R-:W-:-:S04]  /*0cf0*/  MOV R14, R18 ;  /* 0x00000012000e7202 */ /* 0x000fc80000000f00 */
[----:B------:R-:W-:Y:S05]  /*0d00*/  RET.REL.NODEC R14 `(_Z24calculateDiversityKernelPfiiS_) ;  /* 0xfffffff00ebc7950 */ /* 0x000fea0003c3ffff */
.L_x_99:
        /* <DEDUP_REMOVED lines=15> */
.L_x_102:


//--------------------- .nv.global.init           --------------------------
	.section	.nv.global.init,"aw",@progbits
	.align	4
.nv.global.init:
	.type		mrg32k3aM1SubSeq,@object
	.size		mrg32k3aM1SubSeq,(mrg32k3aM2SubSeq - mrg32k3aM1SubSeq)
mrg32k3aM1SubSeq:
        /*0000*/ 	.byte	0x0b, 0xcc, 0xee, 0x04, 0x73, 0x29, 0x8b, 0x6f, 0xf6, 0x53, 0x03, 0xf6, 0x23, 0xf6, 0xea, 0xda
        /* <DEDUP_REMOVED lines=125> */
	.type		mrg32k3aM2SubSeq,@object
	.size		mrg32k3aM2SubSeq,(mrg32k3aM1 - mrg32k3aM2SubSeq)
mrg32k3aM2SubSeq:
        /* <DEDUP_REMOVED lines=126> */
	.type		mrg32k3aM1,@object
	.size		mrg32k3aM1,(mrg32k3aM1Seq - mrg32k3aM1)
mrg32k3aM1:
        /* <DEDUP_REMOVED lines=144> */
	.type		mrg32k3aM1Seq,@object
	.size		mrg32k3aM1Seq,(mrg32k3aM2 - mrg32k3aM1Seq)
mrg32k3aM1Seq:
        /* <DEDUP_REMOVED lines=144> */
	.type		mrg32k3aM2,@object
	.size		mrg32k3aM2,(mrg32k3aM2Seq - mrg32k3aM2)
mrg32k3aM2:
        /* <DEDUP_REMOVED lines=144> */
	.type		mrg32k3aM2Seq,@object
	.size		mrg32k3aM2Seq,(precalc_xorwow_matrix - mrg32k3aM2Seq)
mrg32k3aM2Seq:
        /* <DEDUP_REMOVED lines=144> */
	.type		precalc_xorwow_matrix,@object
	.size		precalc_xorwow_matrix,(precalc_xorwow_offset_matrix - precalc_xorwow_matrix)
precalc_xorwow_matrix:
        /* <DEDUP_REMOVED lines=6400> */
	.type		precalc_xorwow_offset_matrix,@object
	.size		precalc_xorwow_offset_matrix,(.L_1 - precalc_xorwow_offset_matrix)
precalc_xorwow_offset_matrix:
        /* <DEDUP_REMOVED lines=6400> */
.L_1:


//--------------------- .nv.shared.reserved.0     --------------------------
	.section	.nv.shared.reserved.0,"aw",@nobits
	.weak		__nv_reservedSMEM_offset_0_alias
	.size		__nv_reservedSMEM_offset_0_alias, 0, 64
	.other		__nv_reservedSMEM_offset_0_alias,@"STO_CUDA_RESERVED_SHARED STV_DEFAULT"
__nv_reservedSMEM_offset_0_alias:
	.zero		0
	.zero		64


//--------------------- .nv.shared._Z24calculateDiversityKernelPfiiS_ --------------------------
	.section	.nv.shared._Z24calculateDiversityKernelPfiiS_,"aw",@nobits
	.sectionflags	@""
	.align	4
.nv.shared._Z24calculateDiversityKernelPfiiS_:
	.zero		2048


//--------------------- .nv.constant0._Z31adaptiveGeneticOperationsKernelPfS_S_iiffP17curandStateXORWOW --------------------------
	.section	.nv.constant0._Z31adaptiveGeneticOperationsKernelPfS_S_iiffP17curandStateXORWOW,"a",@progbits
	.sectionflags	@""
	.align	4
.nv.constant0._Z31adaptiveGeneticOperationsKernelPfS_S_iiffP17curandStateXORWOW:
	.zero		944


//--------------------- .nv.constant0._Z21evaluateFitnessKernelPfS_S_Piiiiiff --------------------------
	.section	.nv.constant0._Z21evaluateFitnessKernelPfS_S_Piiiiiff,"a",@progbits
	.sectionflags	@""
	.align	4
.nv.constant0._Z21evaluateFitnessKernelPfS_S_Piiiiiff:
	.zero		952


//--------------------- .nv.constant0._Z28initializeRandomStatesKernelP17curandStateXORWOWm --------------------------
	.section	.nv.constant0._Z28initializeRandomStatesKernelP17curandStateXORWOWm,"a",@progbits
	.sectionflags	@""
	.align	4
.nv.constant0._Z28initializeRandomStatesKernelP17curandStateXORWOWm:
	.zero		912


//--------------------- .nv.constant0._Z24calculateDiversityKernelPfiiS_ --------------------------
	.section	.nv.constant0._Z24calculateDiversityKernelPfiiS_,"a",@progbits
	.sectionflags	@""
	.align	4
.nv.constant0._Z24calculateDiversityKernelPfiiS_:
	.zero		920


//--------------------- SYMBOLS --------------------------

	.type		.nv.reservedSmem.offset0,@object
	.size		.nv.reservedSmem.offset0,0x4
	.type		.nv.reservedSmem.cap,@object
	.size		.nv.reservedSmem.cap,0x4
